// auto-generated by cutlass_sweep.gemm — config: {"arch": "sm_90", "cluster_m": 1, "cluster_n": 1, "dtype": "bf16", "dtype_b": "bf16", "layout": "nt", "stages": 0, "tile_k": 128, "tile_m": 256, "tile_n": 64}
#include "cutlass/cutlass.h"
#include "cutlass/gemm/collective/collective_builder.hpp"
#include "cutlass/gemm/device/gemm_universal_adapter.h"
#include "cutlass/gemm/kernel/gemm_universal.hpp"
#include "cutlass/epilogue/collective/collective_builder.hpp"

using ElemA = cutlass::bfloat16_t;
using ElemB = cutlass::bfloat16_t;
using ElemCD = cutlass::bfloat16_t;
using Acc  = float;
using TileShape    = cute::Shape<cute::_256, cute::_64, cute::_128>;
using ClusterShape = cute::Shape<cute::_1, cute::_1, cute::_1>;

using CollectiveEpilogue = typename cutlass::epilogue::collective::CollectiveBuilder<
    cutlass::arch::Sm90, cutlass::arch::OpClassTensorOp,
    TileShape, ClusterShape,
    cutlass::epilogue::collective::EpilogueTileAuto,
    Acc, Acc,
    ElemCD, cutlass::layout::RowMajor, 128 / cutlass::sizeof_bits<ElemCD>::value,
    ElemCD, cutlass::layout::RowMajor, 128 / cutlass::sizeof_bits<ElemCD>::value,
    cutlass::epilogue::collective::EpilogueScheduleAuto
  >::CollectiveOp;

using CollectiveMainloop = typename cutlass::gemm::collective::CollectiveBuilder<
    cutlass::arch::Sm90, cutlass::arch::OpClassTensorOp,
    ElemA, cutlass::layout::RowMajor, 128 / cutlass::sizeof_bits<ElemA>::value,
    ElemB, cutlass::layout::ColumnMajor, 128 / cutlass::sizeof_bits<ElemB>::value,
    Acc,
    TileShape, ClusterShape,
    cutlass::gemm::collective::StageCountAutoCarveout<static_cast<int>(sizeof(typename CollectiveEpilogue::SharedStorage))>,
    cutlass::gemm::collective::KernelScheduleAuto
  >::CollectiveOp;

using GemmKernel = cutlass::gemm::kernel::GemmUniversal<
    cute::Shape<int,int,int,int>,
    CollectiveMainloop,
    CollectiveEpilogue
>;
using Gemm = cutlass::gemm::device::GemmUniversalAdapter<GemmKernel>;

// Force the device kernel symbol into the cubin without needing a host main.
auto* _anchor = &cutlass::device_kernel<GemmKernel>;


// ===== COMPILED SASS (sm_90a) =====

	.target	sm_90a

	.elftype	@"ET_EXEC"


//--------------------- .note.nv.tkinfo           --------------------------
	.section	.note.nv.tkinfo,"",@"SHT_NOTE"
	.sectionflags	@"SHF_NOTE_NV_TKINFO"
	.tkinfo
        /*0018*/ 	.word	0x00000002
        /*0030*/ 	.string	""
        /*0030*/ 	.string	"ptxas"
        /*0030*/ 	.string	"Cuda compilation tools, release 13.0, V13.0.88"
        /*0030*/ 	.string	"Build cuda_13.0.r13.0/compiler.36424714_0"
        /*0030*/ 	.string	"-arch sm_90a -m 64 "



//--------------------- .note.nv.cuinfo           --------------------------
	.section	.note.nv.cuinfo,"",@"SHT_NOTE"
	.sectionflags	@"SHF_NOTE_NV_CUINFO"
        /*0018*/ 	.short	0x0002
        /*001a*/ 	.short	0x005a
        /*001c*/ 	.short	0x0082
	.zero		2


//--------------------- .nv.info                  --------------------------
	.section	.nv.info,"",@"SHT_CUDA_INFO"
	.align	4


	//----- nvinfo : EIATTR_REGCOUNT
	.align		4
        /*0000*/ 	.byte	0x04, 0x2f
        /*0002*/ 	.short	(.L_15 - .L_14)
	.align		4
.L_14:
        /*0004*/ 	.word	index@(_ZN7cutlass13device_kernelINS_4gemm6kernel13GemmUniversalIN4cute5tupleIJiiiiEEENS1_10collective13CollectiveMmaINS1_34MainloopSm90TmaGmmaWarpSpecializedILi2ENS5_IJNS4_1CILi1EEESB_SB_EEENS1_35KernelTmaWarpSpecializedCooperativeEEENS5_IJNSA_ILi256EEENSA_ILi64EEENSA_ILi128EEEEEENS_10bfloat16_tENS5_IJlSB_lEEESJ_SK_NS4_8TiledMMAINS4_8MMA_AtomIJNS4_4SM904GMMA27MMA_64x64x16_F32BF16BF16_SSILNSO_5MajorE0ELSQ_0ELNSO_7ScaleInE1ELSR_1EEEEEENS4_6LayoutINS5_IJNSA_ILi2EEESB_SB_EEENS5_IJSB_NSA_ILi0EEESX_EEEEENS5_IJNS4_10UnderscoreES10_S10_EEEEENS4_13SM90_TMA_LOADENS4_14ComposedLayoutINS4_7SwizzleILi3ELi4ELi3EEENS4_18smem_ptr_flag_bitsILi16EEENSU_INS5_IJNSA_ILi8EEESG_EEENS5_IJSG_SB_EEEEEEEvNS4_8identityES13_S1D_vS1E_EENS_8epilogue10collective6detail29Sm90TmaWarpSpecializedAdapterINS1H_15DefaultEpilogueISJ_SK_SK_NS1G_6thread17LinearCombinationISJ_Li1EffLNS1L_9ScaleType4KindE0ELNS_15FloatRoundStyleE2ESJ_EENS1_15EpilogueDefaultEEEEEvvEEEEvNT_6ParamsE)
        /*0008*/ 	.word	0x000000a8


	//----- nvinfo : EIATTR_FRAME_SIZE
	.align		4
.L_15:
        /*000c*/ 	.byte	0x04, 0x11
        /*000e*/ 	.short	(.L_17 - .L_16)
	.align		4
.L_16:
        /*0010*/ 	.word	index@(_ZN7cutlass13device_kernelINS_4gemm6kernel13GemmUniversalIN4cute5tupleIJiiiiEEENS1_10collective13CollectiveMmaINS1_34MainloopSm90TmaGmmaWarpSpecializedILi2ENS5_IJNS4_1CILi1EEESB_SB_EEENS1_35KernelTmaWarpSpecializedCooperativeEEENS5_IJNSA_ILi256EEENSA_ILi64EEENSA_ILi128EEEEEENS_10bfloat16_tENS5_IJlSB_lEEESJ_SK_NS4_8TiledMMAINS4_8MMA_AtomIJNS4_4SM904GMMA27MMA_64x64x16_F32BF16BF16_SSILNSO_5MajorE0ELSQ_0ELNSO_7ScaleInE1ELSR_1EEEEEENS4_6LayoutINS5_IJNSA_ILi2EEESB_SB_EEENS5_IJSB_NSA_ILi0EEESX_EEEEENS5_IJNS4_10UnderscoreES10_S10_EEEEENS4_13SM90_TMA_LOADENS4_14ComposedLayoutINS4_7SwizzleILi3ELi4ELi3EEENS4_18smem_ptr_flag_bitsILi16EEENSU_INS5_IJNSA_ILi8EEESG_EEENS5_IJSG_SB_EEEEEEEvNS4_8identityES13_S1D_vS1E_EENS_8epilogue10collective6detail29Sm90TmaWarpSpecializedAdapterINS1H_15DefaultEpilogueISJ_SK_SK_NS1G_6thread17LinearCombinationISJ_Li1EffLNS1L_9ScaleType4KindE0ELNS_15FloatRoundStyleE2ESJ_EENS1_15EpilogueDefaultEEEEEvvEEEEvNT_6ParamsE)
        /*0014*/ 	.word	0x00000000


	//----- nvinfo : EIATTR_MIN_STACK_SIZE
	.align		4
.L_17:
        /*0018*/ 	.byte	0x04, 0x12
        /*001a*/ 	.short	(.L_19 - .L_18)
	.align		4
.L_18:
        /*001c*/ 	.word	index@(_ZN7cutlass13device_kernelINS_4gemm6kernel13GemmUniversalIN4cute5tupleIJiiiiEEENS1_10collective13CollectiveMmaINS1_34MainloopSm90TmaGmmaWarpSpecializedILi2ENS5_IJNS4_1CILi1EEESB_SB_EEENS1_35KernelTmaWarpSpecializedCooperativeEEENS5_IJNSA_ILi256EEENSA_ILi64EEENSA_ILi128EEEEEENS_10bfloat16_tENS5_IJlSB_lEEESJ_SK_NS4_8TiledMMAINS4_8MMA_AtomIJNS4_4SM904GMMA27MMA_64x64x16_F32BF16BF16_SSILNSO_5MajorE0ELSQ_0ELNSO_7ScaleInE1ELSR_1EEEEEENS4_6LayoutINS5_IJNSA_ILi2EEESB_SB_EEENS5_IJSB_NSA_ILi0EEESX_EEEEENS5_IJNS4_10UnderscoreES10_S10_EEEEENS4_13SM90_TMA_LOADENS4_14ComposedLayoutINS4_7SwizzleILi3ELi4ELi3EEENS4_18smem_ptr_flag_bitsILi16EEENSU_INS5_IJNSA_ILi8EEESG_EEENS5_IJSG_SB_EEEEEEEvNS4_8identityES13_S1D_vS1E_EENS_8epilogue10collective6detail29Sm90TmaWarpSpecializedAdapterINS1H_15DefaultEpilogueISJ_SK_SK_NS1G_6thread17LinearCombinationISJ_Li1EffLNS1L_9ScaleType4KindE0ELNS_15FloatRoundStyleE2ESJ_EENS1_15EpilogueDefaultEEEEEvvEEEEvNT_6ParamsE)
        /*0020*/ 	.word	0x00000000
.L_19:


//--------------------- .nv.compat                --------------------------
	.section	.nv.compat,"",@"SHT_CUDA_COMPAT_INFO"
	.align	4
        /*0000*/ 	.byte	0x02, 0x09, 0x01, 0x00, 0x02, 0x02, 0x04, 0x00, 0x02, 0x05, 0x05, 0x00, 0x03, 0x07, 0x01, 0x01
        /*0010*/ 	.byte	0x02, 0x03, 0x01, 0x00, 0x02, 0x06, 0x01, 0x00, 0x04, 0x0b, 0x08, 0x00, 0x00, 0x00, 0x00, 0x00
        /*0020*/ 	.byte	0x00, 0x00, 0x00, 0x00


//--------------------- .nv.info._ZN7cutlass13device_kernelINS_4gemm6kernel13GemmUniversalIN4cute5tupleIJiiiiEEENS1_10collective13CollectiveMmaINS1_34MainloopSm90TmaGmmaWarpSpecializedILi2ENS5_IJNS4_1CILi1EEESB_SB_EEENS1_35KernelTmaWarpSpecializedCooperativeEEENS5_IJNSA_ILi256EEENSA_ILi64EEENSA_ILi128EEEEEENS_10bfloat16_tENS5_IJlSB_lEEESJ_SK_NS4_8TiledMMAINS4_8MMA_AtomIJNS4_4SM904GMMA27MMA_64x64x16_F32BF16BF16_SSILNSO_5MajorE0ELSQ_0ELNSO_7ScaleInE1ELSR_1EEEEEENS4_6LayoutINS5_IJNSA_ILi2EEESB_SB_EEENS5_IJSB_NSA_ILi0EEESX_EEEEENS5_IJNS4_10UnderscoreES10_S10_EEEEENS4_13SM90_TMA_LOADENS4_14ComposedLayoutINS4_7SwizzleILi3ELi4ELi3EEENS4_18smem_ptr_flag_bitsILi16EEENSU_INS5_IJNSA_ILi8EEESG_EEENS5_IJSG_SB_EEEEEEEvNS4_8identityES13_S1D_vS1E_EENS_8epilogue10collective6detail29Sm90TmaWarpSpecializedAdapterINS1H_15DefaultEpilogueISJ_SK_SK_NS1G_6thread17LinearCombinationISJ_Li1EffLNS1L_9ScaleType4KindE0ELNS_15FloatRoundStyleE2ESJ_EENS1_15EpilogueDefaultEEEEEvvEEEEvNT_6ParamsE --------------------------
	.section	.nv.info._ZN7cutlass13device_kernelINS_4gemm6kernel13GemmUniversalIN4cute5tupleIJiiiiEEENS1_10collective13CollectiveMmaINS1_34MainloopSm90TmaGmmaWarpSpecializedILi2ENS5_IJNS4_1CILi1EEESB_SB_EEENS1_35KernelTmaWarpSpecializedCooperativeEEENS5_IJNSA_ILi256EEENSA_ILi64EEENSA_ILi128EEEEEENS_10bfloat16_tENS5_IJlSB_lEEESJ_SK_NS4_8TiledMMAINS4_8MMA_AtomIJNS4_4SM904GMMA27MMA_64x64x16_F32BF16BF16_SSILNSO_5MajorE0ELSQ_0ELNSO_7ScaleInE1ELSR_1EEEEEENS4_6LayoutINS5_IJNSA_ILi2EEESB_SB_EEENS5_IJSB_NSA_ILi0EEESX_EEEEENS5_IJNS4_10UnderscoreES10_S10_EEEEENS4_13SM90_TMA_LOADENS4_14ComposedLayoutINS4_7SwizzleILi3ELi4ELi3EEENS4_18smem_ptr_flag_bitsILi16EEENSU_INS5_IJNSA_ILi8EEESG_EEENS5_IJSG_SB_EEEEEEEvNS4_8identityES13_S1D_vS1E_EENS_8epilogue10collective6detail29Sm90TmaWarpSpecializedAdapterINS1H_15DefaultEpilogueISJ_SK_SK_NS1G_6thread17LinearCombinationISJ_Li1EffLNS1L_9ScaleType4KindE0ELNS_15FloatRoundStyleE2ESJ_EENS1_15EpilogueDefaultEEEEEvvEEEEvNT_6ParamsE,"",@"SHT_CUDA_INFO"
	.sectionflags	@""
	.align	4


	//----- nvinfo : EIATTR_CUDA_API_VERSION
	.align		4
        /*0000*/ 	.byte	0x04, 0x37
        /*0002*/ 	.short	(.L_21 - .L_20)
.L_20:
        /*0004*/ 	.word	0x00000082


	//----- nvinfo : EIATTR_KPARAM_INFO
	.align		4
.L_21:
        /*0008*/ 	.byte	0x04, 0x17
        /*000a*/ 	.short	(.L_23 - .L_22)
.L_22:
        /*000c*/ 	.word	0x00000000
        /*0010*/ 	.short	0x0000
        /*0012*/ 	.short	0x0070
        /*0014*/ 	.byte	0x00, 0xf0, 0x01, 0x10


	//----- nvinfo : EIATTR_SPARSE_MMA_MASK
	.align		4
.L_23:
        /*0018*/ 	.byte	0x03, 0x50
        /*001a*/ 	.short	0x0000


	//----- nvinfo : EIATTR_MAXREG_COUNT
	.align		4
        /*001c*/ 	.byte	0x03, 0x1b
        /*001e*/ 	.short	0x00a8


	//----- nvinfo : EIATTR_NUM_BARRIERS
	.align		4
        /*0020*/ 	.byte	0x02, 0x4c
        /*0022*/ 	.byte	0x01
	.zero		1


	//----- nvinfo : EIATTR_EXTERNS
	.align		4
        /*0024*/ 	.byte	0x04, 0x0f
        /*0026*/ 	.short	(.L_25 - .L_24)


	//   ....[0]....
	.align		4
.L_24:
        /*0028*/ 	.word	index@(__assertfail)


	//----- nvinfo : EIATTR_MERCURY_ISA_VERSION
	.align		4
.L_25:
        /*002c*/ 	.byte	0x03, 0x5f
        /*002e*/ 	.short	0x0101


	//----- nvinfo : EIATTR_INT_WARP_WIDE_INSTR_OFFSETS
	.align		4
        /*0030*/ 	.byte	0x04, 0x31
        /*0032*/ 	.short	(.L_27 - .L_26)


	//   ....[0]....
.L_26:
        /*0034*/ 	.word	0x00000370


	//   ....[1]....
        /*0038*/ 	.word	0x00000380


	//   ....[2]....
        /*003c*/ 	.word	0x000004b0


	//----- nvinfo : EIATTR_COOP_GROUP_MASK_REGIDS
	.align		4
.L_27:
        /*0040*/ 	.byte	0x04, 0x29
        /*0042*/ 	.short	(.L_29 - .L_28)


	//   ....[0]....
.L_28:
        /*0044*/ 	.word	0xffffffff


	//   ....[1]....
        /*0048*/ 	.word	0xffffffff


	//   ....[2]....
        /*004c*/ 	.word	0xffffffff


	//   ....[3]....
        /*0050*/ 	.word	0xffffffff


	//   ....[4]....
        /*0054*/ 	.word	0xffffffff


	//----- nvinfo : EIATTR_COOP_GROUP_INSTR_OFFSETS
	.align		4
.L_29:
        /*0058*/ 	.byte	0x04, 0x28
        /*005a*/ 	.short	(.L_31 - .L_30)


	//   ....[0]....
.L_30:
        /*005c*/ 	.word	0x00000060


	//   ....[1]....
        /*0060*/ 	.word	0x00000070


	//   ....[2]....
        /*0064*/ 	.word	0x00000130


	//   ....[3]....
        /*0068*/ 	.word	0x00000280


	//   ....[4]....
        /*006c*/ 	.word	0x000011c0


	//----- nvinfo : EIATTR_REG_RECONFIG
	.align		4
.L_31:
        /*0070*/ 	.byte	0x01, 0x54
	.zero		2


	//----- nvinfo : EIATTR_SYSCALL_OFFSETS
	.align		4
        /*0074*/ 	.byte	0x04, 0x46
        /*0076*/ 	.short	(.L_33 - .L_32)


	//   ....[0]....
.L_32:
        /*0078*/ 	.word	0x000013b0


	//----- nvinfo : EIATTR_MBARRIER_INSTR_OFFSETS
	.align		4
.L_33:
        /*007c*/ 	.byte	0x04, 0x39
        /*007e*/ 	.short	(.L_35 - .L_34)


	//   ....[0]....
.L_34:
        /*0080*/ 	.word	0x00000230
        /*0084*/ 	.word	0x000000ff
        /*0088*/ 	.word	0x00000000
        /*008c*/ 	.short	0x0100
        /*008e*/ 	.byte	0x08
	.zero		1


	//   ....[1]....
        /*0090*/ 	.word	0x00000240
        /*0094*/ 	.word	0x000000ff
        /*0098*/ 	.word	0x00000010
        /*009c*/ 	.short	0x0100
        /*009e*/ 	.byte	0x08
	.zero		1


	//   ....[2]....
        /*00a0*/ 	.word	0x00000250
        /*00a4*/ 	.word	0x000000ff
        /*00a8*/ 	.word	0x00000008
        /*00ac*/ 	.short	0x0100
        /*00ae*/ 	.byte	0x08
	.zero		1


	//   ....[3]....
        /*00b0*/ 	.word	0x00000260
        /*00b4*/ 	.word	0x000000ff
        /*00b8*/ 	.word	0x00000018
        /*00bc*/ 	.short	0x0100
        /*00be*/ 	.byte	0x08
	.zero		1


	//   ....[4]....
        /*00c0*/ 	.word	0x00000530
        /*00c4*/ 	.word	0x000000ff
        /*00c8*/ 	.word	0x00000030
        /*00cc*/ 	.short	0x0100
        /*00ce*/ 	.byte	0x08
	.zero		1


	//   ....[5]....
        /*00d0*/ 	.word	0x00000590
        /*00d4*/ 	.word	0x000000ff
        /*00d8*/ 	.word	0x00000038
        /*00dc*/ 	.short	0x0100
        /*00de*/ 	.byte	0x08
	.zero		1


	//   ....[6]....
        /*00e0*/ 	.word	0x00001430
        /*00e4*/ 	.word	0x00000003
        /*00e8*/ 	.word	0x00000000
        /*00ec*/ 	.short	0x010a
        /*00ee*/ 	.byte	0x3f
	.zero		1


	//   ....[7]....
        /*00f0*/ 	.word	0x00001490
        /*00f4*/ 	.word	0x00000003
        /*00f8*/ 	.word	0x00000000
        /*00fc*/ 	.short	0x010a
        /*00fe*/ 	.byte	0x3f
	.zero		1


	//   ....[8]....
        /*0100*/ 	.word	0x00001cc0
        /*0104*/ 	.word	0x000000ff
        /*0108*/ 	.word	0x00000000
        /*010c*/ 	.short	0x010a
        /*010e*/ 	.byte	0x04
	.zero		1


	//   ....[9]....
        /*0110*/ 	.word	0x00001d00
        /*0114*/ 	.word	0x000000ff
        /*0118*/ 	.word	0x00000000
        /*011c*/ 	.short	0x010a
        /*011e*/ 	.byte	0x04
	.zero		1


	//   ....[10]....
        /*0120*/ 	.word	0x00002420
        /*0124*/ 	.word	0x000000ff
        /*0128*/ 	.word	0x00000000
        /*012c*/ 	.short	0x0101
        /*012e*/ 	.byte	0x0a
	.zero		1


	//   ....[11]....
        /*0130*/ 	.word	0x000025e0
        /*0134*/ 	.word	0x000000ff
        /*0138*/ 	.word	0x00000000
        /*013c*/ 	.short	0x0101
        /*013e*/ 	.byte	0x04
	.zero		1


	//   ....[12]....
        /*0140*/ 	.word	0x00008320
        /*0144*/ 	.word	0x0000000e
        /*0148*/ 	.word	0x00000010
        /*014c*/ 	.short	0x010a
        /*014e*/ 	.byte	0x3f
	.zero		1


	//   ....[13]....
        /*0150*/ 	.word	0x000087a0
        /*0154*/ 	.word	0x00000005
        /*0158*/ 	.word	0x00000038
        /*015c*/ 	.short	0x0101
        /*015e*/ 	.byte	0x3f
	.zero		1


	//   ....[14]....
        /*0160*/ 	.word	0x00008eb0
        /*0164*/ 	.word	0x00000007
        /*0168*/ 	.word	0x00000000
        /*016c*/ 	.short	0x010a
        /*016e*/ 	.byte	0x3f
	.zero		1


	//   ....[15]....
        /*0170*/ 	.word	0x00008f30
        /*0174*/ 	.word	0x00000003
        /*0178*/ 	.word	0x00000000
        /*017c*/ 	.short	0x010a
        /*017e*/ 	.byte	0x3f
	.zero		1


	//   ....[16]....
        /*0180*/ 	.word	0x00008f90
        /*0184*/ 	.word	0x00000003
        /*0188*/ 	.word	0x00000000
        /*018c*/ 	.short	0x010a
        /*018e*/ 	.byte	0x3f
	.zero		1


	//   ....[17]....
        /*0190*/ 	.word	0x00008ff0
        /*0194*/ 	.word	0x00000004
        /*0198*/ 	.word	0x00000000
        /*019c*/ 	.short	0x010a
        /*019e*/ 	.byte	0x3f
	.zero		1


	//   ....[18]....
        /*01a0*/ 	.word	0x000090c0
        /*01a4*/ 	.word	0x0000000e
        /*01a8*/ 	.word	0x00000010
        /*01ac*/ 	.short	0x010a
        /*01ae*/ 	.byte	0x3f
	.zero		1


	//   ....[19]....
        /*01b0*/ 	.word	0x00009190
        /*01b4*/ 	.word	0x00000007
        /*01b8*/ 	.word	0x00000000
        /*01bc*/ 	.short	0x010a
        /*01be*/ 	.byte	0x3f
	.zero		1


	//----- nvinfo : EIATTR_NUM_MBARRIERS
	.align		4
.L_35:
        /*01c0*/ 	.byte	0x03, 0x38
        /*01c2*/ 	.short	0x0006


	//----- nvinfo : EIATTR_EXIT_INSTR_OFFSETS
	.align		4
        /*01c4*/ 	.byte	0x04, 0x1c
        /*01c6*/ 	.short	(.L_37 - .L_36)


	//   ....[0]....
.L_36:
        /*01c8*/ 	.word	0x00000630


	//   ....[1]....
        /*01cc*/ 	.word	0x00000f00


	//   ....[2]....
        /*01d0*/ 	.word	0x00007a00


	//   ....[3]....
        /*01d4*/ 	.word	0x00008030


	//   ....[4]....
        /*01d8*/ 	.word	0x00008f80


	//----- nvinfo : EIATTR_MAX_THREADS
	.align		4
.L_37:
        /*01dc*/ 	.byte	0x04, 0x05
        /*01de*/ 	.short	(.L_39 - .L_38)
.L_38:
        /*01e0*/ 	.word	0x00000180
        /*01e4*/ 	.word	0x00000001
        /*01e8*/ 	.word	0x00000001


	//----- nvinfo : EIATTR_CRS_STACK_SIZE
	.align		4
.L_39:
        /*01ec*/ 	.byte	0x04, 0x1e
        /*01ee*/ 	.short	(.L_41 - .L_40)
.L_40:
        /*01f0*/ 	.word	0x00000000


	//----- nvinfo : EIATTR_CBANK_PARAM_SIZE
	.align		4
.L_41:
        /*01f4*/ 	.byte	0x03, 0x19
        /*01f6*/ 	.short	0x0470


	//----- nvinfo : EIATTR_PARAM_CBANK
	.align		4
        /*01f8*/ 	.byte	0x04, 0x0a
        /*01fa*/ 	.short	(.L_43 - .L_42)
	.align		4
.L_42:
        /*01fc*/ 	.word	index@(.nv.constant0._ZN7cutlass13device_kernelINS_4gemm6kernel13GemmUniversalIN4cute5tupleIJiiiiEEENS1_10collective13CollectiveMmaINS1_34MainloopSm90TmaGmmaWarpSpecializedILi2ENS5_IJNS4_1CILi1EEESB_SB_EEENS1_35KernelTmaWarpSpecializedCooperativeEEENS5_IJNSA_ILi256EEENSA_ILi64EEENSA_ILi128EEEEEENS_10bfloat16_tENS5_IJlSB_lEEESJ_SK_NS4_8TiledMMAINS4_8MMA_AtomIJNS4_4SM904GMMA27MMA_64x64x16_F32BF16BF16_SSILNSO_5MajorE0ELSQ_0ELNSO_7ScaleInE1ELSR_1EEEEEENS4_6LayoutINS5_IJNSA_ILi2EEESB_SB_EEENS5_IJSB_NSA_ILi0EEESX_EEEEENS5_IJNS4_10UnderscoreES10_S10_EEEEENS4_13SM90_TMA_LOADENS4_14ComposedLayoutINS4_7SwizzleILi3ELi4ELi3EEENS4_18smem_ptr_flag_bitsILi16EEENSU_INS5_IJNSA_ILi8EEESG_EEENS5_IJSG_SB_EEEEEEEvNS4_8identityES13_S1D_vS1E_EENS_8epilogue10collective6detail29Sm90TmaWarpSpecializedAdapterINS1H_15DefaultEpilogueISJ_SK_SK_NS1G_6thread17LinearCombinationISJ_Li1EffLNS1L_9ScaleType4KindE0ELNS_15FloatRoundStyleE2ESJ_EENS1_15EpilogueDefaultEEEEEvvEEEEvNT_6ParamsE)
        /*0200*/ 	.short	0x0210
        /*0202*/ 	.short	0x0470


	//----- nvinfo : EIATTR_SW_WAR
	.align		4
.L_43:
        /*0204*/ 	.byte	0x04, 0x36
        /*0206*/ 	.short	(.L_45 - .L_44)
.L_44:
        /*0208*/ 	.word	0x00000008
.L_45:


//--------------------- .nv.callgraph             --------------------------
	.section	.nv.callgraph,"",@"SHT_CUDA_CALLGRAPH"
	.align	4
	.sectionentsize	8
	.align		4
        /*0000*/ 	.word	0x00000000
	.align		4
        /*0004*/ 	.word	0xffffffff
	.align		4
        /*0008*/ 	.word	index@(_ZN7cutlass13device_kernelINS_4gemm6kernel13GemmUniversalIN4cute5tupleIJiiiiEEENS1_10collective13CollectiveMmaINS1_34MainloopSm90TmaGmmaWarpSpecializedILi2ENS5_IJNS4_1CILi1EEESB_SB_EEENS1_35KernelTmaWarpSpecializedCooperativeEEENS5_IJNSA_ILi256EEENSA_ILi64EEENSA_ILi128EEEEEENS_10bfloat16_tENS5_IJlSB_lEEESJ_SK_NS4_8TiledMMAINS4_8MMA_AtomIJNS4_4SM904GMMA27MMA_64x64x16_F32BF16BF16_SSILNSO_5MajorE0ELSQ_0ELNSO_7ScaleInE1ELSR_1EEEEEENS4_6LayoutINS5_IJNSA_ILi2EEESB_SB_EEENS5_IJSB_NSA_ILi0EEESX_EEEEENS5_IJNS4_10UnderscoreES10_S10_EEEEENS4_13SM90_TMA_LOADENS4_14ComposedLayoutINS4_7SwizzleILi3ELi4ELi3EEENS4_18smem_ptr_flag_bitsILi16EEENSU_INS5_IJNSA_ILi8EEESG_EEENS5_IJSG_SB_EEEEEEEvNS4_8identityES13_S1D_vS1E_EENS_8epilogue10collective6detail29Sm90TmaWarpSpecializedAdapterINS1H_15DefaultEpilogueISJ_SK_SK_NS1G_6thread17LinearCombinationISJ_Li1EffLNS1L_9ScaleType4KindE0ELNS_15FloatRoundStyleE2ESJ_EENS1_15EpilogueDefaultEEEEEvvEEEEvNT_6ParamsE)
	.align		4
        /*000c*/ 	.word	index@(__assertfail)
	.align		4
        /*0010*/ 	.word	0x00000000
	.align		4
        /*0014*/ 	.word	0xfffffffe
	.align		4
        /*0018*/ 	.word	0x00000000
	.align		4
        /*001c*/ 	.word	0xfffffffd
	.align		4
        /*0020*/ 	.word	0x00000000
	.align		4
        /*0024*/ 	.word	0xfffffffc


//--------------------- .nv.constant4             --------------------------
	.section	.nv.constant4,"a",@progbits
	.align	8
	.align		8
.nv.constant4:
        /*0000*/ 	.dword	__assertfail
	.align		8
        /*0008*/ 	.dword	__unnamed_1
	.align		8
        /*0010*/ 	.dword	_ZN40_INTERNAL_7c25f5bf_4_k_cu_02f766f5_208044cuda3std3__45__cpo5beginE
	.align		8
        /*0018*/ 	.dword	_ZN40_INTERNAL_7c25f5bf_4_k_cu_02f766f5_208044cuda3std3__45__cpo3endE
	.align		8
        /*0020*/ 	.dword	_ZN40_INTERNAL_7c25f5bf_4_k_cu_02f766f5_208044cuda3std3__45__cpo6cbeginE
	.align		8
        /*0028*/ 	.dword	_ZN40_INTERNAL_7c25f5bf_4_k_cu_02f766f5_208044cuda3std3__45__cpo4cendE
	.align		8
        /*0030*/ 	.dword	_ZN40_INTERNAL_7c25f5bf_4_k_cu_02f766f5_208044cuda3std3__442_GLOBAL__N__7c25f5bf_4_k_cu_02f766f5_208046ignoreE
	.align		8
        /*0038*/ 	.dword	_ZN40_INTERNAL_7c25f5bf_4_k_cu_02f766f5_208044cuda3std3__419piecewise_constructE
	.align		8
        /*0040*/ 	.dword	_ZN40_INTERNAL_7c25f5bf_4_k_cu_02f766f5_208044cuda3std3__48in_placeE
	.align		8
        /*0048*/ 	.dword	_ZN40_INTERNAL_7c25f5bf_4_k_cu_02f766f5_208044cuda3std6ranges3__45__cpo4swapE
	.align		8
        /*0050*/ 	.dword	_ZN40_INTERNAL_7c25f5bf_4_k_cu_02f766f5_208044cuda3std6ranges3__45__cpo9iter_moveE
	.align		8
        /*0058*/ 	.dword	_ZN40_INTERNAL_7c25f5bf_4_k_cu_02f766f5_208044cute7productE
	.align		8
        /*0060*/ 	.dword	_ZN40_INTERNAL_7c25f5bf_4_k_cu_02f766f5_208044cute1_E
	.align		8
        /*0068*/ 	.dword	$str$22
	.align		8
        /*0070*/ 	.dword	$str$23


//--------------------- .text._ZN7cutlass13device_kernelINS_4gemm6kernel13GemmUniversalIN4cute5tupleIJiiiiEEENS1_10collective13CollectiveMmaINS1_34MainloopSm90TmaGmmaWarpSpecializedILi2ENS5_IJNS4_1CILi1EEESB_SB_EEENS1_35KernelTmaWarpSpecializedCooperativeEEENS5_IJNSA_ILi256EEENSA_ILi64EEENSA_ILi128EEEEEENS_10bfloat16_tENS5_IJlSB_lEEESJ_SK_NS4_8TiledMMAINS4_8MMA_AtomIJNS4_4SM904GMMA27MMA_64x64x16_F32BF16BF16_SSILNSO_5MajorE0ELSQ_0ELNSO_7ScaleInE1ELSR_1EEEEEENS4_6LayoutINS5_IJNSA_ILi2EEESB_SB_EEENS5_IJSB_NSA_ILi0EEESX_EEEEENS5_IJNS4_10UnderscoreES10_S10_EEEEENS4_13SM90_TMA_LOADENS4_14ComposedLayoutINS4_7SwizzleILi3ELi4ELi3EEENS4_18smem_ptr_flag_bitsILi16EEENSU_INS5_IJNSA_ILi8EEESG_EEENS5_IJSG_SB_EEEEEEEvNS4_8identityES13_S1D_vS1E_EENS_8epilogue10collective6detail29Sm90TmaWarpSpecializedAdapterINS1H_15DefaultEpilogueISJ_SK_SK_NS1G_6thread17LinearCombinationISJ_Li1EffLNS1L_9ScaleType4KindE0ELNS_15FloatRoundStyleE2ESJ_EENS1_15EpilogueDefaultEEEEEvvEEEEvNT_6ParamsE --------------------------
	.section	.text._ZN7cutlass13device_kernelINS_4gemm6kernel13GemmUniversalIN4cute5tupleIJiiiiEEENS1_10collective13CollectiveMmaINS1_34MainloopSm90TmaGmmaWarpSpecializedILi2ENS5_IJNS4_1CILi1EEESB_SB_EEENS1_35KernelTmaWarpSpecializedCooperativeEEENS5_IJNSA_ILi256EEENSA_ILi64EEENSA_ILi128EEEEEENS_10bfloat16_tENS5_IJlSB_lEEESJ_SK_NS4_8TiledMMAINS4_8MMA_AtomIJNS4_4SM904GMMA27MMA_64x64x16_F32BF16BF16_SSILNSO_5MajorE0ELSQ_0ELNSO_7ScaleInE1ELSR_1EEEEEENS4_6LayoutINS5_IJNSA_ILi2EEESB_SB_EEENS5_IJSB_NSA_ILi0EEESX_EEEEENS5_IJNS4_10UnderscoreES10_S10_EEEEENS4_13SM90_TMA_LOADENS4_14ComposedLayoutINS4_7SwizzleILi3ELi4ELi3EEENS4_18smem_ptr_flag_bitsILi16EEENSU_INS5_IJNSA_ILi8EEESG_EEENS5_IJSG_SB_EEEEEEEvNS4_8identityES13_S1D_vS1E_EENS_8epilogue10collective6detail29Sm90TmaWarpSpecializedAdapterINS1H_15DefaultEpilogueISJ_SK_SK_NS1G_6thread17LinearCombinationISJ_Li1EffLNS1L_9ScaleType4KindE0ELNS_15FloatRoundStyleE2ESJ_EENS1_15EpilogueDefaultEEEEEvvEEEEvNT_6ParamsE,"ax",@progbits
	.align	128
.text._ZN7cutlass13device_kernelINS_4gemm6kernel13GemmUniversalIN4cute5tupleIJiiiiEEENS1_10collective13CollectiveMmaINS1_34MainloopSm90TmaGmmaWarpSpecializedILi2ENS5_IJNS4_1CILi1EEESB_SB_EEENS1_35KernelTmaWarpSpecializedCooperativeEEENS5_IJNSA_ILi256EEENSA_ILi64EEENSA_ILi128EEEEEENS_10bfloat16_tENS5_IJlSB_lEEESJ_SK_NS4_8TiledMMAINS4_8MMA_AtomIJNS4_4SM904GMMA27MMA_64x64x16_F32BF16BF16_SSILNSO_5MajorE0ELSQ_0ELNSO_7ScaleInE1ELSR_1EEEEEENS4_6LayoutINS5_IJNSA_ILi2EEESB_SB_EEENS5_IJSB_NSA_ILi0EEESX_EEEEENS5_IJNS4_10UnderscoreES10_S10_EEEEENS4_13SM90_TMA_LOADENS4_14ComposedLayoutINS4_7SwizzleILi3ELi4ELi3EEENS4_18smem_ptr_flag_bitsILi16EEENSU_INS5_IJNSA_ILi8EEESG_EEENS5_IJSG_SB_EEEEEEEvNS4_8identityES13_S1D_vS1E_EENS_8epilogue10collective6detail29Sm90TmaWarpSpecializedAdapterINS1H_15DefaultEpilogueISJ_SK_SK_NS1G_6thread17LinearCombinationISJ_Li1EffLNS1L_9ScaleType4KindE0ELNS_15FloatRoundStyleE2ESJ_EENS1_15EpilogueDefaultEEEEEvvEEEEvNT_6ParamsE:
        .type           _ZN7cutlass13device_kernelINS_4gemm6kernel13GemmUniversalIN4cute5tupleIJiiiiEEENS1_10collective13CollectiveMmaINS1_34MainloopSm90TmaGmmaWarpSpecializedILi2ENS5_IJNS4_1CILi1EEESB_SB_EEENS1_35KernelTmaWarpSpecializedCooperativeEEENS5_IJNSA_ILi256EEENSA_ILi64EEENSA_ILi128EEEEEENS_10bfloat16_tENS5_IJlSB_lEEESJ_SK_NS4_8TiledMMAINS4_8MMA_AtomIJNS4_4SM904GMMA27MMA_64x64x16_F32BF16BF16_SSILNSO_5MajorE0ELSQ_0ELNSO_7ScaleInE1ELSR_1EEEEEENS4_6LayoutINS5_IJNSA_ILi2EEESB_SB_EEENS5_IJSB_NSA_ILi0EEESX_EEEEENS5_IJNS4_10UnderscoreES10_S10_EEEEENS4_13SM90_TMA_LOADENS4_14ComposedLayoutINS4_7SwizzleILi3ELi4ELi3EEENS4_18smem_ptr_flag_bitsILi16EEENSU_INS5_IJNSA_ILi8EEESG_EEENS5_IJSG_SB_EEEEEEEvNS4_8identityES13_S1D_vS1E_EENS_8epilogue10collective6detail29Sm90TmaWarpSpecializedAdapterINS1H_15DefaultEpilogueISJ_SK_SK_NS1G_6thread17LinearCombinationISJ_Li1EffLNS1L_9ScaleType4KindE0ELNS_15FloatRoundStyleE2ESJ_EENS1_15EpilogueDefaultEEEEEvvEEEEvNT_6ParamsE,@function
        .size           _ZN7cutlass13device_kernelINS_4gemm6kernel13GemmUniversalIN4cute5tupleIJiiiiEEENS1_10collective13CollectiveMmaINS1_34MainloopSm90TmaGmmaWarpSpecializedILi2ENS5_IJNS4_1CILi1EEESB_SB_EEENS1_35KernelTmaWarpSpecializedCooperativeEEENS5_IJNSA_ILi256EEENSA_ILi64EEENSA_ILi128EEEEEENS_10bfloat16_tENS5_IJlSB_lEEESJ_SK_NS4_8TiledMMAINS4_8MMA_AtomIJNS4_4SM904GMMA27MMA_64x64x16_F32BF16BF16_SSILNSO_5MajorE0ELSQ_0ELNSO_7ScaleInE1ELSR_1EEEEEENS4_6LayoutINS5_IJNSA_ILi2EEESB_SB_EEENS5_IJSB_NSA_ILi0EEESX_EEEEENS5_IJNS4_10UnderscoreES10_S10_EEEEENS4_13SM90_TMA_LOADENS4_14ComposedLayoutINS4_7SwizzleILi3ELi4ELi3EEENS4_18smem_ptr_flag_bitsILi16EEENSU_INS5_IJNSA_ILi8EEESG_EEENS5_IJSG_SB_EEEEEEEvNS4_8identityES13_S1D_vS1E_EENS_8epilogue10collective6detail29Sm90TmaWarpSpecializedAdapterINS1H_15DefaultEpilogueISJ_SK_SK_NS1G_6thread17LinearCombinationISJ_Li1EffLNS1L_9ScaleType4KindE0ELNS_15FloatRoundStyleE2ESJ_EENS1_15EpilogueDefaultEEEEEvvEEEEvNT_6ParamsE,(.L_x_188 - _ZN7cutlass13device_kernelINS_4gemm6kernel13GemmUniversalIN4cute5tupleIJiiiiEEENS1_10collective13CollectiveMmaINS1_34MainloopSm90TmaGmmaWarpSpecializedILi2ENS5_IJNS4_1CILi1EEESB_SB_EEENS1_35KernelTmaWarpSpecializedCooperativeEEENS5_IJNSA_ILi256EEENSA_ILi64EEENSA_ILi128EEEEEENS_10bfloat16_tENS5_IJlSB_lEEESJ_SK_NS4_8TiledMMAINS4_8MMA_AtomIJNS4_4SM904GMMA27MMA_64x64x16_F32BF16BF16_SSILNSO_5MajorE0ELSQ_0ELNSO_7ScaleInE1ELSR_1EEEEEENS4_6LayoutINS5_IJNSA_ILi2EEESB_SB_EEENS5_IJSB_NSA_ILi0EEESX_EEEEENS5_IJNS4_10UnderscoreES10_S10_EEEEENS4_13SM90_TMA_LOADENS4_14ComposedLayoutINS4_7SwizzleILi3ELi4ELi3EEENS4_18smem_ptr_flag_bitsILi16EEENSU_INS5_IJNSA_ILi8EEESG_EEENS5_IJSG_SB_EEEEEEEvNS4_8identityES13_S1D_vS1E_EENS_8epilogue10collective6detail29Sm90TmaWarpSpecializedAdapterINS1H_15DefaultEpilogueISJ_SK_SK_NS1G_6thread17LinearCombinationISJ_Li1EffLNS1L_9ScaleType4KindE0ELNS_15FloatRoundStyleE2ESJ_EENS1_15EpilogueDefaultEEEEEvvEEEEvNT_6ParamsE)
        .other          _ZN7cutlass13device_kernelINS_4gemm6kernel13GemmUniversalIN4cute5tupleIJiiiiEEENS1_10collective13CollectiveMmaINS1_34MainloopSm90TmaGmmaWarpSpecializedILi2ENS5_IJNS4_1CILi1EEESB_SB_EEENS1_35KernelTmaWarpSpecializedCooperativeEEENS5_IJNSA_ILi256EEENSA_ILi64EEENSA_ILi128EEEEEENS_10bfloat16_tENS5_IJlSB_lEEESJ_SK_NS4_8TiledMMAINS4_8MMA_AtomIJNS4_4SM904GMMA27MMA_64x64x16_F32BF16BF16_SSILNSO_5MajorE0ELSQ_0ELNSO_7ScaleInE1ELSR_1EEEEEENS4_6LayoutINS5_IJNSA_ILi2EEESB_SB_EEENS5_IJSB_NSA_ILi0EEESX_EEEEENS5_IJNS4_10UnderscoreES10_S10_EEEEENS4_13SM90_TMA_LOADENS4_14ComposedLayoutINS4_7SwizzleILi3ELi4ELi3EEENS4_18smem_ptr_flag_bitsILi16EEENSU_INS5_IJNSA_ILi8EEESG_EEENS5_IJSG_SB_EEEEEEEvNS4_8identityES13_S1D_vS1E_EENS_8epilogue10collective6detail29Sm90TmaWarpSpecializedAdapterINS1H_15DefaultEpilogueISJ_SK_SK_NS1G_6thread17LinearCombinationISJ_Li1EffLNS1L_9ScaleType4KindE0ELNS_15FloatRoundStyleE2ESJ_EENS1_15EpilogueDefaultEEEEEvvEEEEvNT_6ParamsE,@"STO_CUDA_ENTRY STV_DEFAULT"
_ZN7cutlass13device_kernelINS_4gemm6kernel13GemmUniversalIN4cute5tupleIJiiiiEEENS1_10collective13CollectiveMmaINS1_34MainloopSm90TmaGmmaWarpSpecializedILi2ENS5_IJNS4_1CILi1EEESB_SB_EEENS1_35KernelTmaWarpSpecializedCooperativeEEENS5_IJNSA_ILi256EEENSA_ILi64EEENSA_ILi128EEEEEENS_10bfloat16_tENS5_IJlSB_lEEESJ_SK_NS4_8TiledMMAINS4_8MMA_AtomIJNS4_4SM904GMMA27MMA_64x64x16_F32BF16BF16_SSILNSO_5MajorE0ELSQ_0ELNSO_7ScaleInE1ELSR_1EEEEEENS4_6LayoutINS5_IJNSA_ILi2EEESB_SB_EEENS5_IJSB_NSA_ILi0EEESX_EEEEENS5_IJNS4_10UnderscoreES10_S10_EEEEENS4_13SM90_TMA_LOADENS4_14ComposedLayoutINS4_7SwizzleILi3ELi4ELi3EEENS4_18smem_ptr_flag_bitsILi16EEENSU_INS5_IJNSA_ILi8EEESG_EEENS5_IJSG_SB_EEEEEEEvNS4_8identityES13_S1D_vS1E_EENS_8epilogue10collective6detail29Sm90TmaWarpSpecializedAdapterINS1H_15DefaultEpilogueISJ_SK_SK_NS1G_6thread17LinearCombinationISJ_Li1EffLNS1L_9ScaleType4KindE0ELNS_15FloatRoundStyleE2ESJ_EENS1_15EpilogueDefaultEEEEEvvEEEEvNT_6ParamsE:
[----:B------:R-:W0:Y:S01]  /*0000*/  LDC R1, c[0x0][0x28] ;  /* 0x00000a00ff017b82 */ /* 0x000e220000000800 */
[----:B------:R-:W1:Y:S01]  /*0010*/  S2R R4, SR_TID.X ;  /* 0x0000000000047919 */ /* 0x000e620000002100 */
[----:B------:R-:W-:Y:S01]  /*0020*/  ELECT P0, URZ, PT ;  /* 0x00000000003f782f */ /* 0x000fe20003800000 */
[----:B------:R-:W-:Y:S01]  /*0030*/  BSSY B0, `(.L_x_0) ;  /* 0x000000f000007945 */ /* 0x000fe20003800000 */
[--C-:B-1----:R-:W-:Y:S02]  /*0040*/  SHF.R.U32.HI R0, RZ, 0x5, R4.reuse ;  /* 0x00000005ff007819 */ /* 0x102fe40000011604 */
[----:B------:R-:W-:-:S03]  /*0050*/  SHF.R.U32.HI R14, RZ, 0x7, R4 ;  /* 0x00000007ff0e7819 */ /* 0x000fc60000011604 */
[----:B------:R-:W1:Y:S04]  /*0060*/  SHFL.IDX PT, R5, R0, RZ, 0x1f ;  /* 0x00001fff00057589 */ /* 0x000e6800000e0000 */
[----:B------:R2:W3:Y:S01]  /*0070*/  SHFL.IDX PT, R10, R14, RZ, 0x1f ;  /* 0x00001fff0e0a7589 */ /* 0x0004e200000e0000 */
[----:B-1----:R-:W-:-:S13]  /*0080*/  ISETP.NE.OR P0, PT, R5, RZ, !P0 ;  /* 0x000000ff0500720c */ /* 0x002fda0004705670 */
[----:B0-23--:R-:W-:Y:S05]  /*0090*/  @P0 BRA `(.L_x_1) ;  /* 0x0000000000200947 */ /* 0x00dfea0003800000 */
[----:B------:R-:W-:Y:S02]  /*00a0*/  ULDC.64 UR4, c[0x0][0x198] ;  /* 0x0000660000047ab9 */ /* 0x000fe40000000a00 */
[----:B------:R-:W-:Y:S02]  /*00b0*/  UIADD3 UR6, UP0, UR4, 0xf0, URZ ;  /* 0x000000f004067890 */ /* 0x000fe4000ff1e03f */
[----:B------:R-:W-:Y:S02]  /*00c0*/  UIADD3 UR4, UP1, UR4, 0x1f0, URZ ;  /* 0x000001f004047890 */ /* 0x000fe4000ff3e03f */
[----:B------:R-:W-:Y:S02]  /*00d0*/  UIADD3.X UR7, URZ, UR5, URZ, UP0, !UPT ;  /* 0x000000053f077290 */ /* 0x000fe400087fe43f */
[----:B------:R-:W-:-:S07]  /*00e0*/  UIADD3.X UR5, URZ, UR5, URZ, UP1, !UPT ;  /* 0x000000053f057290 */ /* 0x000fce0008ffe43f */
[----:B------:R0:W-:Y:S02]  /*00f0*/  UTMACCTL.PF [UR6] ;  /* 0x00000000060079b9 */ /* 0x0001e40008040000 */
[----:B------:R0:W-:Y:S02]  /*0100*/  UTMACCTL.PF [UR4] ;  /* 0x00000000040079b9 */ /* 0x0001e40008040000 */
[----:B0-----:R-:W-:Y:S01]  /*0110*/  NOP ;  /* 0x0000000000007918 */ /* 0x001fe20000000000 */
.L_x_1:
[----:B------:R-:W-:Y:S05]  /*0120*/  BSYNC B0 ;  /* 0x0000000000007941 */ /* 0x000fea0003800000 */
.L_x_0:
[----:B------:R-:W0:Y:S02]  /*0130*/  SHFL.IDX PT, R2, R0, RZ, 0x1f ;  /* 0x00001fff00027589 */ /* 0x000e2400000e0000 */
[----:B0-----:R-:W-:-:S13]  /*0140*/  ISETP.NE.AND P0, PT, R2, RZ, PT ;  /* 0x000000ff0200720c */ /* 0x001fda0003f05270 */
[----:B------:R-:W-:Y:S05]  /*0150*/  @P0 BRA `(.L_x_2) ;  /* 0x0000000000480947 */ /* 0x000fea0003800000 */
[----:B------:R-:W0:Y:S01]  /*0160*/  S2UR UR8, SR_CgaCtaId ;  /* 0x00000000000879c3 */ /* 0x000e220000008800 */
[----:B------:R-:W-:Y:S01]  /*0170*/  UMOV UR4, 0x400 ;  /* 0x0000040000047882 */ /* 0x000fe20000000000 */
[----:B------:R-:W-:Y:S01]  /*0180*/  UMOV UR5, 0x1 ;  /* 0x0000000100057882 */ /* 0x000fe20000000000 */
[----:B------:R-:W-:Y:S01]  /*0190*/  UMOV UR6, 0x100 ;  /* 0x0000010000067882 */ /* 0x000fe20000000000 */
[----:B------:R-:W-:Y:S01]  /*01a0*/  ELECT P0, URZ, PT ;  /* 0x00000000003f782f */ /* 0x000fe20003800000 */
[----:B------:R-:W-:-:S04]  /*01b0*/  UIADD3 UR6, -UR6, 0x100000, URZ ;  /* 0x0010000006067890 */ /* 0x000fc8000fffe13f */
[----:B------:R-:W-:Y:S02]  /*01c0*/  USHF.L.U32 UR7, UR6, 0xb, URZ ;  /* 0x0000000b06077899 */ /* 0x000fe4000800063f */
[----:B------:R-:W-:Y:S02]  /*01d0*/  USHF.L.U32 UR6, UR6, 0x1, URZ ;  /* 0x0000000106067899 */ /* 0x000fe4000800063f */
[----:B0-----:R-:W-:Y:S02]  /*01e0*/  ULEA UR8, UR8, UR4, 0x18 ;  /* 0x0000000408087291 */ /* 0x001fe4000f8ec03f */
[----:B------:R-:W-:-:S04]  /*01f0*/  UIADD3 UR4, -UR5, 0x100000, URZ ;  /* 0x0010000005047890 */ /* 0x000fc8000fffe13f */
[----:B------:R-:W-:Y:S02]  /*0200*/  USHF.L.U32 UR5, UR4, 0xb, URZ ;  /* 0x0000000b04057899 */ /* 0x000fe4000800063f */
[----:B------:R-:W-:Y:S01]  /*0210*/  USHF.L.U32 UR4, UR4, 0x1, URZ ;  /* 0x0000000104047899 */ /* 0x000fe2000800063f */
[----:B------:R-:W0:Y:S11]  /*0220*/  FENCE.VIEW.ASYNC.S ;  /* 0x00000000000073c6 */ /* 0x000e360000000000 */
[----:B0-----:R0:W1:Y:S01]  /*0230*/  SYNCS.EXCH.64 URZ, [UR8], UR4 ;  /* 0x00000004083f75b2 */ /* 0x0010620008000100 */
[----:B------:R0:W2:Y:S01]  /*0240*/  SYNCS.EXCH.64 URZ, [UR8+0x10], UR6 ;  /* 0x00001006083f75b2 */ /* 0x0000a20008000100 */
[----:B------:R0:W3:Y:S01]  /*0250*/  SYNCS.EXCH.64 URZ, [UR8+0x8], UR4 ;  /* 0x00000804083f75b2 */ /* 0x0000e20008000100 */
[----:B------:R0:W4:Y:S01]  /*0260*/  SYNCS.EXCH.64 URZ, [UR8+0x18], UR6 ;  /* 0x00001806083f75b2 */ /* 0x0001220008000100 */
[----:B------:R-:W-:Y:S01]  /*0270*/  NOP ;  /* 0x0000000000007918 */ /* 0x000fe20000000000 */
.L_x_2:
[----:B------:R-:W5:Y:S01]  /*0280*/  SHFL.IDX PT, R0, R0, RZ, 0x1f ;  /* 0x00001fff00007589 */ /* 0x000f6200000e0000 */
[----:B------:R-:W-:Y:S01]  /*0290*/  ELECT P0, URZ, PT ;  /* 0x00000000003f782f */ /* 0x000fe20003800000 */
[----:B------:R-:W1:Y:S01]  /*02a0*/  LDC R2, c[0x0][0x65c] ;  /* 0x00019700ff027b82 */ /* 0x000e620000000800 */
[----:B0-----:R-:W-:Y:S01]  /*02b0*/  UMOV UR4, 0x20 ;  /* 0x0000002000047882 */ /* 0x001fe20000000000 */
[----:B------:R-:W0:Y:S01]  /*02c0*/  S2R R3, SR_CTAID.Y ;  /* 0x0000000000037919 */ /* 0x000e220000002600 */
[----:B------:R-:W-:Y:S01]  /*02d0*/  NOP ;  /* 0x0000000000007918 */ /* 0x000fe20000000000 */
[----:B------:R-:W-:Y:S01]  /*02e0*/  ISETP.NE.AND P2, PT, R10, RZ, PT ;  /* 0x000000ff0a00720c */ /* 0x000fe20003f45270 */
[----:B------:R-:W-:Y:S01]  /*02f0*/  NOP ;  /* 0x0000000000007918 */ /* 0x000fe20000000000 */
[----:B------:R-:W2:Y:S01]  /*0300*/  S2R R6, SR_CTAID.X ;  /* 0x0000000000067919 */ /* 0x000ea20000002500 */
[----:B------:R-:W-:Y:S02]  /*0310*/  LOP3.LUT R7, R7, 0xfffff7ff, RZ, 0xc0, !PT ;  /* 0xfffff7ff07077812 */ /* 0x000fe400078ec0ff */
[----:B-----5:R-:W-:-:S02]  /*0320*/  ISETP.NE.OR P0, PT, R0, RZ, !P0 ;  /* 0x000000ff0000720c */ /* 0x020fc40004705670 */
[----:B-1----:R-:W-:Y:S02]  /*0330*/  ISETP.NE.AND P3, PT, R2, 0x1, PT ;  /* 0x000000010200780c */ /* 0x002fe40003f65270 */
[----:B------:R-:W-:-:S04]  /*0340*/  SHF.R.S32.HI R0, RZ, 0x1f, R5 ;  /* 0x0000001fff007819 */ /* 0x000fc80000011405 */
[----:B------:R-:W-:-:S04]  /*0350*/  LEA.HI R0, R0, R5, RZ, 0x2 ;  /* 0x0000000500007211 */ /* 0x000fc800078f10ff */
[----:B------:R-:W-:Y:S01]  /*0360*/  LOP3.LUT R0, R0, 0xfffffffc, RZ, 0xc0, !PT ;  /* 0xfffffffc00007812 */ /* 0x000fe200078ec0ff */
[----:B------:R-:W-:Y:S01]  /*0370*/  VOTEU.ALL UP0, P0 ;  /* 0x00000000003f7886 */ /* 0x000fe20000000000 */
[----:B------:R-:W-:Y:S01]  /*0380*/  VOTEU.ALL UP1, P0 ;  /* 0x00000000003f7886 */ /* 0x000fe20000020000 */
[----:B------:R-:W2:Y:S01]  /*0390*/  @P3 LDC R17, c[0x0][0x10] ;  /* 0x00000400ff113b82 */ /* 0x000ea20000000800 */
[----:B------:R-:W-:Y:S01]  /*03a0*/  @P3 LOP3.LUT R7, R7, 0x800, RZ, 0xfc, !PT ;  /* 0x0000080007073812 */ /* 0x000fe200078efcff */
[----:B------:R-:W-:Y:S01]  /*03b0*/  IMAD.IADD R0, R5, 0x1, -R0 ;  /* 0x0000000105007824 */ /* 0x000fe200078e0a00 */
[----:B------:R-:W-:Y:S01]  /*03c0*/  @!UP0 UMOV UR6, 0x400 ;  /* 0x0000040000068882 */ /* 0x000fe20000000000 */
[----:B------:R-:W-:-:S04]  /*03d0*/  @!UP0 UIADD3 UR4, -UR4, 0x100000, URZ ;  /* 0x0010000004048890 */ /* 0x000fc8000fffe13f */
[----:B------:R-:W-:Y:S02]  /*03e0*/  @!UP0 USHF.L.U32 UR5, UR4, 0xb, URZ ;  /* 0x0000000b04058899 */ /* 0x000fe4000800063f */
[----:B------:R-:W-:Y:S01]  /*03f0*/  @!UP0 USHF.L.U32 UR4, UR4, 0x1, URZ ;  /* 0x0000000104048899 */ /* 0x000fe2000800063f */
[----:B0-----:R-:W-:Y:S01]  /*0400*/  @P3 IMAD.MOV.U32 R8, RZ, RZ, R3 ;  /* 0x000000ffff083224 */ /* 0x001fe200078e0003 */
[----:B------:R-:W-:Y:S01]  /*0410*/  ISETP.NE.AND P1, PT, R0, 0x3, PT ;  /* 0x000000030000780c */ /* 0x000fe20003f25270 */
[----:B------:R-:W0:Y:S01]  /*0420*/  @!UP0 S2UR UR7, SR_CgaCtaId ;  /* 0x00000000000789c3 */ /* 0x000e220000008800 */
[----:B------:R-:W-:Y:S02]  /*0430*/  @P3 IMAD.MOV.U32 R9, RZ, RZ, RZ ;  /* 0x000000ffff093224 */ /* 0x000fe400078e00ff */
[----:B------:R-:W-:Y:S02]  /*0440*/  IMAD.MOV.U32 R7, RZ, RZ, RZ ;  /* 0x000000ffff077224 */ /* 0x000fe400078e00ff */
[----:B------:R-:W-:-:S03]  /*0450*/  @P3 IMAD.MOV.U32 R5, RZ, RZ, RZ ;  /* 0x000000ffff053224 */ /* 0x000fc600078e00ff */
[----:B------:R-:W1:Y:S01]  /*0460*/  @!P3 LDC R11, c[0x0][0xc] ;  /* 0x00000300ff0bbb82 */ /* 0x000e620000000800 */
[----:B--2---:R-:W-:-:S04]  /*0470*/  @P3 IMAD.WIDE.U32 R16, R6, R17, R8 ;  /* 0x0000001106103225 */ /* 0x004fc800078e0008 */
[----:B------:R-:W-:Y:S01]  /*0480*/  @P3 IMAD.IADD R17, R17, 0x1, R5 ;  /* 0x0000000111113824 */ /* 0x000fe200078e0205 */
[----:B------:R-:W-:Y:S01]  /*0490*/  LOP3.LUT R5, R4, 0x7f, RZ, 0xc0, !PT ;  /* 0x0000007f04057812 */ /* 0x000fe200078ec0ff */
[----:B0-----:R-:W-:Y:S01]  /*04a0*/  @!UP0 ULEA UR8, UR7, UR6, 0x18 ;  /* 0x0000000607088291 */ /* 0x001fe2000f8ec03f */
[----:B------:R-:W-:Y:S02]  /*04b0*/  VOTEU.ALL UP0, P0 ;  /* 0x00000000003f7886 */ /* 0x000fe40000000000 */
[----:B------:R-:W-:Y:S01]  /*04c0*/  ULDC UR6, c[0x0][0xc] ;  /* 0x0000030000067ab9 */ /* 0x000fe20000000800 */
[----:B------:R-:W-:Y:S01]  /*04d0*/  ISETP.EQ.OR P0, PT, R0, RZ, !P1 ;  /* 0x000000ff0000720c */ /* 0x000fe20004f02670 */
[----:B------:R-:W-:-:S03]  /*04e0*/  ULDC UR7, c[0x0][0x10] ;  /* 0x0000040000077ab9 */ /* 0x000fc60000000800 */
[C---:B------:R-:W-:Y:S01]  /*04f0*/  ISETP.EQ.AND P0, PT, R10.reuse, RZ, P0 ;  /* 0x000000ff0a00720c */ /* 0x040fe20000702270 */
[----:B------:R-:W-:Y:S02]  /*0500*/  VIADD R10, R10, 0xffffffff ;  /* 0xffffffff0a0a7836 */ /* 0x000fe40000000000 */
[----:B-1----:R-:W-:Y:S01]  /*0510*/  @!P3 IMAD.WIDE.U32 R8, R11, R3, R6 ;  /* 0x000000030b08b225 */ /* 0x002fe200078e0006 */
[----:B------:R-:W0:Y:S02]  /*0520*/  FENCE.VIEW.ASYNC.S ;  /* 0x00000000000073c6 */ /* 0x000e240000000000 */
[----:B0-----:R-:W3:Y:S01]  /*0530*/  @!UP0 SYNCS.EXCH.64 URZ, [UR8+0x30], UR4 ;  /* 0x00003004083f85b2 */ /* 0x001ee20008000100 */
[----:B------:R-:W-:Y:S02]  /*0540*/  SEL R18, RZ, 0x1, !P0 ;  /* 0x00000001ff127807 */ /* 0x000fe40004000000 */
[----:B------:R-:W-:Y:S01]  /*0550*/  ISETP.GE.U32.AND P1, PT, R10, 0x2, PT ;  /* 0x000000020a00780c */ /* 0x000fe20003f26070 */
[----:B------:R-:W-:-:S02]  /*0560*/  @!P3 IMAD.MOV.U32 R16, RZ, RZ, R8 ;  /* 0x000000ffff10b224 */ /* 0x000fc400078e0008 */
[----:B------:R-:W-:Y:S01]  /*0570*/  @!P3 IMAD.MOV.U32 R17, RZ, RZ, R9 ;  /* 0x000000ffff11b224 */ /* 0x000fe200078e0009 */
[----:B------:R-:W-:Y:S01]  /*0580*/  SEL R18, R18, 0x2, P1 ;  /* 0x0000000212127807 */ /* 0x000fe20000800000 */
[----:B------:R0:W3:Y:S01]  /*0590*/  @!UP1 SYNCS.EXCH.64 URZ, [UR8+0x38], UR4 ;  /* 0x00003804083f95b2 */ /* 0x0000e20008000100 */
[----:B------:R-:W-:Y:S01]  /*05a0*/  NOP ;  /* 0x0000000000007918 */ /* 0x000fe20000000000 */
[----:B0-----:R-:W-:-:S03]  /*05b0*/  UIMAD.WIDE.U32 UR4, UR6, UR7, URZ ;  /* 0x00000007060472a5 */ /* 0x001fc6000f8e003f */
[----:B------:R-:W-:Y:S02]  /*05c0*/  ULDC UR6, c[0x0][0x14] ;  /* 0x0000050000067ab9 */ /* 0x000fe40000000800 */
[----:B------:R-:W-:Y:S02]  /*05d0*/  UIMAD.WIDE.U32 UR38, UR4, UR6, URZ ;  /* 0x00000006042672a5 */ /* 0x000fe4000f8e003f */
[----:B------:R-:W-:-:S04]  /*05e0*/  UIMAD UR41, UR5, UR6, URZ ;  /* 0x00000006052972a4 */ /* 0x000fc8000f8e023f */
[----:B------:R-:W-:Y:S01]  /*05f0*/  UIADD3 UR41, UR39, UR41, URZ ;  /* 0x0000002927297290 */ /* 0x000fe2000fffe03f */
[----:B---34-:R-:W-:Y:S06]  /*0600*/  BAR.SYNC.DEFER_BLOCKING 0x0 ;  /* 0x0000000000007b1d */ /* 0x018fec0000010000 */
[----:B------:R-:W-:Y:S05]  /*0610*/  @!P2 BRA `(.L_x_3) ;  /* 0x0000007000fca947 */ /* 0x000fea0003800000 */
[----:B------:R-:W-:-:S13]  /*0620*/  ISETP.GT.U32.AND P0, PT, R10, 0x1, PT ;  /* 0x000000010a00780c */ /* 0x000fda0003f04070 */
[----:B------:R-:W-:Y:S05]  /*0630*/  @P0 EXIT ;  /* 0x000000000000094d */ /* 0x000fea0003800000 */
[----:B------:R-:W-:Y:S01]  /*0640*/  ULDC.64 UR4, c[0x0][0x650] ;  /* 0x0001940000047ab9 */ /* 0x000fe20000000a00 */
[----:B------:R-:W-:Y:S01]  /*0650*/  PRMT R0, RZ, 0x7610, R0 ;  /* 0x00007610ff007816 */ /* 0x000fe20000000000 */
[----:B------:R-:W-:Y:S01]  /*0660*/  IMAD.MOV.U32 R109, RZ, RZ, -0x1 ;  /* 0xffffffffff6d7424 */ /* 0x000fe200078e00ff */
[----:B------:R-:W-:Y:S01]  /*0670*/  ISETP.GE.U32.AND P0, PT, R16, UR4, PT ;  /* 0x0000000410007c0c */ /* 0x000fe2000bf06070 */
[----:B------:R-:W-:Y:S02]  /*0680*/  IMAD.MOV.U32 R101, RZ, RZ, -0x1 ;  /* 0xffffffffff657424 */ /* 0x000fe400078e00ff */
[----:B------:R-:W-:Y:S01]  /*0690*/  IMAD.MOV.U32 R19, RZ, RZ, -0x1 ;  /* 0xffffffffff137424 */ /* 0x000fe200078e00ff */
[----:B------:R-:W-:-:S13]  /*06a0*/  ISETP.GE.U32.AND.EX P0, PT, R17, UR5, PT, P0 ;  /* 0x0000000511007c0c */ /* 0x000fda000bf06100 */
[----:B------:R-:W-:Y:S05]  /*06b0*/  @P0 BRA `(.L_x_4) ;  /* 0x0000000400580947 */ /* 0x000fea0003800000 */
[----:B------:R-:W0:Y:S01]  /*06c0*/  LDC.64 R20, c[0x0][0x628] ;  /* 0x00018a00ff147b82 */ /* 0x000e220000000a00 */
[----:B------:R-:W-:Y:S02]  /*06d0*/  IMAD.MOV.U32 R8, RZ, RZ, R16 ;  /* 0x000000ffff087224 */ /* 0x000fe400078e0010 */
[----:B------:R-:W-:-:S05]  /*06e0*/  IMAD.MOV.U32 R9, RZ, RZ, R17 ;  /* 0x000000ffff097224 */ /* 0x000fca00078e0011 */
[----:B------:R-:W1:Y:S08]  /*06f0*/  LDC R0, c[0x0][0x630] ;  /* 0x00018c00ff007b82 */ /* 0x000e700000000800 */
[----:B------:R-:W2:Y:S01]  /*0700*/  LDC.64 R22, c[0x0][0x620] ;  /* 0x00018800ff167b82 */ /* 0x000ea20000000a00 */
[----:B0-----:R-:W-:-:S04]  /*0710*/  ISETP.NE.U32.AND P0, PT, R20, RZ, PT ;  /* 0x000000ff1400720c */ /* 0x001fc80003f05070 */
[----:B------:R-:W-:-:S13]  /*0720*/  ISETP.NE.AND.EX P0, PT, R21, RZ, PT, P0 ;  /* 0x000000ff1500720c */ /* 0x000fda0003f05300 */
[----:B-12---:R-:W-:Y:S05]  /*0730*/  @!P0 BRA `(.L_x_5) ;  /* 0x0000000000288947 */ /* 0x006fea0003800000 */
[----:B------:R-:W0:Y:S02]  /*0740*/  LDC R13, c[0x0][0x634] ;  /* 0x00018d00ff0d7b82 */ /* 0x000e240000000800 */
[----:B0-----:R-:W-:-:S05]  /*0750*/  IADD3 R13, P0, R16, R13, RZ ;  /* 0x0000000d100d7210 */ /* 0x001fca0007f1e0ff */
[----:B------:R-:W-:-:S04]  /*0760*/  IMAD.X R15, RZ, RZ, R17, P0 ;  /* 0x000000ffff0f7224 */ /* 0x000fc800000e0611 */
[----:B------:R-:W-:-:S04]  /*0770*/  IMAD.WIDE.U32 R8, R15, R20, RZ ;  /* 0x000000140f087225 */ /* 0x000fc800078e00ff */
[----:B------:R-:W-:-:S04]  /*0780*/  IMAD.WIDE.U32 R10, P0, R13, R21, R8 ;  /* 0x000000150d0a7225 */ /* 0x000fc80007800008 */
[----:B------:R-:W-:-:S04]  /*0790*/  IMAD.WIDE.U32 R8, R13, R20, RZ ;  /* 0x000000140d087225 */ /* 0x000fc800078e00ff */
[----:B------:R-:W-:Y:S01]  /*07a0*/  IMAD.X R13, RZ, RZ, RZ, P0 ;  /* 0x000000ffff0d7224 */ /* 0x000fe200000e06ff */
[----:B------:R-:W-:Y:S01]  /*07b0*/  IADD3 RZ, P0, R9, R10, RZ ;  /* 0x0000000a09ff7210 */ /* 0x000fe20007f1e0ff */
[----:B------:R-:W-:-:S04]  /*07c0*/  IMAD.MOV.U32 R12, RZ, RZ, R11 ;  /* 0x000000ffff0c7224 */ /* 0x000fc800078e000b */
[----:B------:R-:W-:-:S08]  /*07d0*/  IMAD.WIDE.U32.X R8, R15, R21, R12, P0 ;  /* 0x000000150f087225 */ /* 0x000fd000000e040c */
.L_x_5:
[-CC-:B------:R-:W-:Y:S01]  /*07e0*/  SHF.R.U64 R25, R8, R0.reuse, R9.reuse ;  /* 0x0000000008197219 */ /* 0x180fe20000001209 */
[----:B------:R-:W0:Y:S01]  /*07f0*/  LDC R12, c[0x0][0x618] ;  /* 0x00018600ff0c7b82 */ /* 0x000e220000000800 */
[----:B------:R-:W-:Y:S01]  /*0800*/  SHF.R.U32.HI R7, RZ, R0, R9 ;  /* 0x00000000ff077219 */ /* 0x000fe20000011609 */
[----:B------:R-:W-:Y:S01]  /*0810*/  ULDC UR4, c[0x0][0x150] ;  /* 0x0000540000047ab9 */ /* 0x000fe20000000800 */
[----:B------:R-:W-:Y:S02]  /*0820*/  IADD3 R11, P0, RZ, -R25, RZ ;  /* 0x80000019ff0b7210 */ /* 0x000fe40007f1e0ff */
[----:B------:R-:W-:-:S03]  /*0830*/  I2FP.F32.U32 R0, R6 ;  /* 0x0000000600007245 */ /* 0x000fc60000201000 */
[----:B------:R-:W1:Y:S01]  /*0840*/  LDC.64 R30, c[0x0][0x640] ;  /* 0x00019000ff1e7b82 */ /* 0x000e620000000a00 */
[----:B------:R-:W-:Y:S02]  /*0850*/  IMAD.X R13, RZ, RZ, ~R7, P0 ;  /* 0x000000ffff0d7224 */ /* 0x000fe400000e0e07 */
[----:B------:R-:W-:Y:S01]  /*0860*/  FMUL R0, R0, UR4 ;  /* 0x0000000400007c20 */ /* 0x000fe20008400000 */
[----:B------:R-:W-:Y:S01]  /*0870*/  IMAD.WIDE.U32 R8, R11, R22, R16 ;  /* 0x000000160b087225 */ /* 0x000fe200078e0010 */
[----:B------:R-:W-:-:S03]  /*0880*/  ULDC UR4, c[0x0][0x154] ;  /* 0x0000550000047ab9 */ /* 0x000fc60000000800 */
[----:B------:R-:W-:Y:S01]  /*0890*/  IMAD R10, R13, R22, RZ ;  /* 0x000000160d0a7224 */ /* 0x000fe200078e02ff */
[----:B------:R-:W2:Y:S01]  /*08a0*/  LDC R7, c[0x0][0x144] ;  /* 0x00005100ff077b82 */ /* 0x000ea20000000800 */
[----:B------:R-:W3:Y:S02]  /*08b0*/  F2I.U32.TRUNC.NTZ R0, R0 ;  /* 0x0000000000007305 */ /* 0x000ee4000020f000 */
[----:B------:R-:W-:-:S04]  /*08c0*/  IMAD R11, R11, R23, R10 ;  /* 0x000000170b0b7224 */ /* 0x000fc800078e020a */
[----:B------:R-:W-:Y:S01]  /*08d0*/  IMAD.IADD R9, R9, 0x1, R11 ;  /* 0x0000000109097824 */ /* 0x000fe200078e020b */
[----:B------:R-:W4:Y:S01]  /*08e0*/  LDC R24, c[0x0][0x608] ;  /* 0x00018200ff187b82 */ /* 0x000f220000000800 */
[----:B------:R-:W-:-:S03]  /*08f0*/  IMAD.MOV.U32 R11, RZ, RZ, -0x1 ;  /* 0xffffffffff0b7424 */ /* 0x000fc600078e00ff */
[-CC-:B0-----:R-:W-:Y:S02]  /*0900*/  SHF.R.U64 R22, R8, R12.reuse, R9.reuse ;  /* 0x0000000c08167219 */ /* 0x181fe40000001209 */
[----:B------:R-:W-:Y:S02]  /*0910*/  I2FP.F32.U32 R8, R3 ;  /* 0x0000000300087245 */ /* 0x000fe40000201000 */
[----:B------:R-:W0:Y:S01]  /*0920*/  LDC R28, c[0x0][0x658] ;  /* 0x00019600ff1c7b82 */ /* 0x000e220000000800 */
[----:B-1----:R-:W-:Y:S01]  /*0930*/  ISETP.NE.U32.AND P0, PT, R30, RZ, PT ;  /* 0x000000ff1e00720c */ /* 0x002fe20003f05070 */
[----:B---3--:R-:W-:Y:S02]  /*0940*/  IMAD.MOV R10, RZ, RZ, -R0 ;  /* 0x000000ffff0a7224 */ /* 0x008fe400078e0a00 */
[----:B------:R-:W-:Y:S01]  /*0950*/  FMUL R8, R8, UR4 ;  /* 0x0000000408087c20 */ /* 0x000fe20008400000 */
[----:B------:R-:W-:Y:S02]  /*0960*/  SHF.R.U32.HI R9, RZ, R12, R9 ;  /* 0x0000000cff097219 */ /* 0x000fe40000011609 */
[----:B------:R-:W-:Y:S01]  /*0970*/  ISETP.NE.AND.EX P0, PT, R31, RZ, PT, P0 ;  /* 0x000000ff1f00720c */ /* 0x000fe20003f05300 */
[----:B------:R1:W3:Y:S01]  /*0980*/  F2I.U32.TRUNC.NTZ R15, R8 ;  /* 0x00000008000f7305 */ /* 0x0002e2000020f000 */
[----:B------:R-:W1:Y:S01]  /*0990*/  LDC R20, c[0x0][0x148] ;  /* 0x00005200ff147b82 */ /* 0x000e620000000800 */
[----:B--2---:R-:W-:-:S07]  /*09a0*/  IMAD R0, R7, R10, R6 ;  /* 0x0000000a07007224 */ /* 0x004fce00078e0206 */
[----:B------:R-:W2:Y:S01]  /*09b0*/  LDC R26, c[0x0][0x600] ;  /* 0x00018000ff1a7b82 */ /* 0x000ea20000000800 */
[-CC-:B----4-:R-:W-:Y:S02]  /*09c0*/  SHF.R.U64 R32, R22, R24.reuse, R9.reuse ;  /* 0x0000001816207219 */ /* 0x190fe40000001209 */
[----:B------:R-:W-:Y:S01]  /*09d0*/  SHF.R.U32.HI R7, RZ, R24, R9 ;  /* 0x00000018ff077219 */ /* 0x000fe20000011609 */
[----:B------:R-:W-:-:S04]  /*09e0*/  IMAD.MOV.U32 R9, RZ, RZ, 0x1 ;  /* 0x00000001ff097424 */ /* 0x000fc800078e00ff */
[----:B------:R-:W4:Y:S01]  /*09f0*/  LDC R21, c[0x0][0x648] ;  /* 0x00019200ff157b82 */ /* 0x000f220000000800 */
[-C--:B0-----:R-:W-:Y:S02]  /*0a00*/  SHF.L.U32 R6, R11, R28.reuse, RZ ;  /* 0x0000001c0b067219 */ /* 0x081fe400000006ff */
[--C-:B------:R-:W-:Y:S02]  /*0a10*/  SHF.R.U64 R24, R32, R28, R7.reuse ;  /* 0x0000001c20187219 */ /* 0x100fe40000001207 */
[----:B------:R-:W-:Y:S02]  /*0a20*/  LOP3.LUT R13, RZ, R6, RZ, 0x33, !PT ;  /* 0x00000006ff0d7212 */ /* 0x000fe400078e33ff */
[-C--:B------:R-:W-:Y:S01]  /*0a30*/  SHF.R.U32.HI R7, RZ, R28.reuse, R7 ;  /* 0x0000001cff077219 */ /* 0x080fe20000011607 */
[----:B------:R-:W0:Y:S01]  /*0a40*/  LDC R23, c[0x0][0x638] ;  /* 0x00018e00ff177b82 */ /* 0x000e220000000800 */
[----:B------:R-:W-:Y:S01]  /*0a50*/  SHF.L.U32 R12, R9, R28, RZ ;  /* 0x0000001c090c7219 */ /* 0x000fe200000006ff */
[----:B------:R-:W-:-:S06]  /*0a60*/  IMAD.MOV.U32 R6, RZ, RZ, R24 ;  /* 0x000000ffff067224 */ /* 0x000fcc00078e0018 */
[----:B------:R-:W0:Y:S01]  /*0a70*/  LDC R109, c[0x0][0x610] ;  /* 0x00018400ff6d7b82 */ /* 0x000e220000000800 */
[----:B-1-3--:R-:W-:Y:S05]  /*0a80*/  @!P0 BRA `(.L_x_6) ;  /* 0x0000000000288947 */ /* 0x00afea0003800000 */
[----:B------:R-:W1:Y:S02]  /*0a90*/  LDC R11, c[0x0][0x64c] ;  /* 0x00019300ff0b7b82 */ /* 0x000e640000000800 */
[----:B-1----:R-:W-:-:S05]  /*0aa0*/  IADD3 R11, P0, R24, R11, RZ ;  /* 0x0000000b180b7210 */ /* 0x002fca0007f1e0ff */
        /* <DEDUP_REMOVED lines=8> */
.L_x_6:
[----:B----4-:R-:W-:Y:S01]  /*0b30*/  SHF.R.U64 R6, R6, R21, R7 ;  /* 0x0000001506067219 */ /* 0x010fe20000001207 */
[----:B--2---:R-:W-:Y:S01]  /*0b40*/  VIADD R7, R26, 0xffffffff ;  /* 0xffffffff1a077836 */ /* 0x004fe20000000000 */
[----:B------:R-:W-:Y:S01]  /*0b50*/  LOP3.LUT R13, R32, R13, RZ, 0xc0, !PT ;  /* 0x0000000d200d7212 */ /* 0x000fe200078ec0ff */
[----:B------:R-:W-:Y:S02]  /*0b60*/  IMAD.MOV R15, RZ, RZ, -R15 ;  /* 0x000000ffff0f7224 */ /* 0x000fe400078e0a0f */
[----:B------:R-:W-:Y:S02]  /*0b70*/  IMAD.MOV R8, RZ, RZ, -R6 ;  /* 0x000000ffff087224 */ /* 0x000fe400078e0a06 */
[----:B------:R-:W-:Y:S01]  /*0b80*/  IMAD R13, R12, R6, R13 ;  /* 0x000000060c0d7224 */ /* 0x000fe200078e020d */
[----:B------:R-:W-:Y:S01]  /*0b90*/  LOP3.LUT R6, R22, R7, RZ, 0xc0, !PT ;  /* 0x0000000716067212 */ /* 0x000fe200078ec0ff */
[----:B------:R-:W-:Y:S02]  /*0ba0*/  @P3 IMAD R0, R20, R15, R3 ;  /* 0x0000000f14003224 */ /* 0x000fe400078e0203 */
[----:B0-----:R-:W-:-:S02]  /*0bb0*/  IMAD R3, R8, R23, R24 ;  /* 0x0000001708037224 */ /* 0x001fc400078e0218 */
[----:B------:R-:W-:Y:S02]  /*0bc0*/  IMAD R109, R13, R109, R0 ;  /* 0x0000006d0d6d7224 */ /* 0x000fe400078e0200 */
[----:B------:R-:W-:Y:S02]  /*0bd0*/  IMAD R6, R3, R26, R6 ;  /* 0x0000001a03067224 */ /* 0x000fe400078e0206 */
[----:B------:R-:W-:Y:S02]  /*0be0*/  IMAD.MOV.U32 R0, RZ, RZ, 0x1 ;  /* 0x00000001ff007424 */ /* 0x000fe400078e00ff */
[----:B------:R-:W-:Y:S01]  /*0bf0*/  IMAD.MOV.U32 R19, RZ, RZ, R25 ;  /* 0x000000ffff137224 */ /* 0x000fe200078e0019 */
[----:B------:R-:W-:Y:S02]  /*0c00*/  SEL R101, R6, R109, !P3 ;  /* 0x0000006d06657207 */ /* 0x000fe40005800000 */
[----:B------:R-:W-:-:S07]  /*0c10*/  SEL R109, R109, R6, !P3 ;  /* 0x000000066d6d7207 */ /* 0x000fce0005800000 */
.L_x_4:
[----:B------:R-:W-:-:S08]  /*0c20*/  NOP ;  /* 0x0000000000007918 */ /* 0x000fd00000000000 */
[----:B------:R-:W0:Y:S02]  /*0c30*/  USETMAXREG.TRY_ALLOC.CTAPOOL UP0, 0xe8 ;  /* 0x000000e8000079c8 */ /* 0x000e240008000600 */
[----:B0-----:R-:W-:-:S13]  /*0c40*/  PLOP3.LUT P0, PT, PT, PT, UP0, 0x80, 0x0 ;  /* 0x000000000000781c */ /* 0x001fda0003f0f008 */
[----:B------:R-:W-:Y:S05]  /*0c50*/  @!P0 BRA `(.L_x_4) ;  /* 0xfffffffc00f08947 */ /* 0x000fea000383ffff */
[----:B------:R-:W-:Y:S01]  /*0c60*/  ULDC.64 UR4, c[0x0][0x598] ;  /* 0x0001660000047ab9 */ /* 0x000fe20000000a00 */
[----:B------:R-:W-:Y:S01]  /*0c70*/  ULDC.64 UR36, c[0x0][0x208] ;  /* 0x0000820000247ab9 */ /* 0x000fe20000000a00 */
[----:B------:R-:W-:-:S04]  /*0c80*/  ISETP.NE.U32.AND P0, PT, RZ, UR4, PT ;  /* 0x00000004ff007c0c */ /* 0x000fc8000bf05070 */
[----:B------:R-:W-:-:S13]  /*0c90*/  ISETP.NE.AND.EX P0, PT, RZ, UR5, PT, P0 ;  /* 0x00000005ff007c0c */ /* 0x000fda000bf05300 */
[----:B------:R-:W-:Y:S05]  /*0ca0*/  @!P0 BRA `(.L_x_7) ;  /* 0x00000000001c8947 */ /* 0x000fea0003800000 */
[----:B------:R-:W0:Y:S02]  /*0cb0*/  LDC.64 R6, c[0x0][0x598] ;  /* 0x00016600ff067b82 */ /* 0x000e240000000a00 */
[----:B0-----:R-:W2:Y:S02]  /*0cc0*/  LDG.E.64 R6, desc[UR36][R6.64] ;  /* 0x0000002406067981 */ /* 0x001ea4000c1e1b00 */
[----:B--2---:R-:W-:-:S04]  /*0cd0*/  ISETP.NE.U32.AND P0, PT, R6, RZ, PT ;  /* 0x000000ff0600720c */ /* 0x004fc80003f05070 */
[----:B------:R-:W-:-:S13]  /*0ce0*/  ISETP.NE.AND.EX P0, PT, R7, RZ, PT, P0 ;  /* 0x000000ff0700720c */ /* 0x000fda0003f05300 */
[----:B------:R-:W-:Y:S05]  /*0cf0*/  @!P0 BRA `(.L_x_7) ;  /* 0x0000000000088947 */ /* 0x000fea0003800000 */
[----:B------:R0:W5:Y:S01]  /*0d00*/  LD.E R88, desc[UR36][R6.64] ;  /* 0x0000002406587980 */ /* 0x000162000c101900 */
[----:B------:R-:W-:Y:S05]  /*0d10*/  BRA `(.L_x_8) ;  /* 0x0000000000247947 */ /* 0x000fea0003800000 */
.L_x_7:
[----:B------:R-:W-:Y:S02]  /*0d20*/  ULDC.64 UR4, c[0x0][0x588] ;  /* 0x0001620000047ab9 */ /* 0x000fe40000000a00 */
[----:B------:R-:W-:-:S04]  /*0d30*/  ISETP.NE.U32.AND P0, PT, RZ, UR4, PT ;  /* 0x00000004ff007c0c */ /* 0x000fc8000bf05070 */
[----:B------:R-:W-:-:S13]  /*0d40*/  ISETP.NE.AND.EX P0, PT, RZ, UR5, PT, P0 ;  /* 0x00000005ff007c0c */ /* 0x000fda000bf05300 */
[----:B------:R-:W-:Y:S05]  /*0d50*/  @!P0 BRA `(.L_x_9) ;  /* 0x00000000000c8947 */ /* 0x000fea0003800000 */
[----:B------:R-:W0:Y:S02]  /*0d60*/  LDC.64 R88, c[0x0][0x588] ;  /* 0x00016200ff587b82 */ /* 0x000e240000000a00 */
[----:B0-----:R1:W5:Y:S01]  /*0d70*/  LDG.E R88, desc[UR36][R88.64] ;  /* 0x0000002458587981 */ /* 0x001362000c1e1900 */
[----:B------:R-:W-:Y:S05]  /*0d80*/  BRA `(.L_x_8) ;  /* 0x0000000000087947 */ /* 0x000fea0003800000 */
.L_x_9:
[----:B------:R-:W-:Y:S02]  /*0d90*/  ULDC UR4, c[0x0][0x580] ;  /* 0x0001600000047ab9 */ /* 0x000fe40000000800 */
[----:B------:R-:W-:-:S07]  /*0da0*/  IMAD.U32 R88, RZ, RZ, UR4 ;  /* 0x00000004ff587e24 */ /* 0x000fce000f8e00ff */
.L_x_8:
[----:B------:R-:W-:Y:S02]  /*0db0*/  ULDC.64 UR4, c[0x0][0x5a0] ;  /* 0x0001680000047ab9 */ /* 0x000fe40000000a00 */
[----:B------:R-:W-:-:S04]  /*0dc0*/  ISETP.NE.U32.AND P0, PT, RZ, UR4, PT ;  /* 0x00000004ff007c0c */ /* 0x000fc8000bf05070 */
[----:B------:R-:W-:-:S13]  /*0dd0*/  ISETP.NE.AND.EX P0, PT, RZ, UR5, PT, P0 ;  /* 0x00000005ff007c0c */ /* 0x000fda000bf05300 */
[----:B------:R-:W-:Y:S05]  /*0de0*/  @!P0 BRA `(.L_x_10) ;  /* 0x00000000001c8947 */ /* 0x000fea0003800000 */
[----:B0-----:R-:W0:Y:S02]  /*0df0*/  LDC.64 R6, c[0x0][0x5a0] ;  /* 0x00016800ff067b82 */ /* 0x001e240000000a00 */
[----:B0-----:R-:W2:Y:S02]  /*0e00*/  LDG.E.64 R6, desc[UR36][R6.64] ;  /* 0x0000002406067981 */ /* 0x001ea4000c1e1b00 */
[----:B--2---:R-:W-:-:S04]  /*0e10*/  ISETP.NE.U32.AND P0, PT, R6, RZ, PT ;  /* 0x000000ff0600720c */ /* 0x004fc80003f05070 */
[----:B------:R-:W-:-:S13]  /*0e20*/  ISETP.NE.AND.EX P0, PT, R7, RZ, PT, P0 ;  /* 0x000000ff0700720c */ /* 0x000fda0003f05300 */
[----:B------:R-:W-:Y:S05]  /*0e30*/  @!P0 BRA `(.L_x_10) ;  /* 0x0000000000088947 */ /* 0x000fea0003800000 */
[----:B-1----:R0:W5:Y:S01]  /*0e40*/  LD.E R89, desc[UR36][R6.64] ;  /* 0x0000002406597980 */ /* 0x002162000c101900 */
[----:B------:R-:W-:Y:S05]  /*0e50*/  BRA `(.L_x_11) ;  /* 0x0000000000247947 */ /* 0x000fea0003800000 */
.L_x_10:
[----:B------:R-:W-:Y:S02]  /*0e60*/  ULDC.64 UR4, c[0x0][0x590] ;  /* 0x0001640000047ab9 */ /* 0x000fe40000000a00 */
[----:B------:R-:W-:-:S04]  /*0e70*/  ISETP.NE.U32.AND P0, PT, RZ, UR4, PT ;  /* 0x00000004ff007c0c */ /* 0x000fc8000bf05070 */
[----:B------:R-:W-:-:S13]  /*0e80*/  ISETP.NE.AND.EX P0, PT, RZ, UR5, PT, P0 ;  /* 0x00000005ff007c0c */ /* 0x000fda000bf05300 */
[----:B------:R-:W-:Y:S05]  /*0e90*/  @!P0 BRA `(.L_x_12) ;  /* 0x00000000000c8947 */ /* 0x000fea0003800000 */
[----:B0-----:R-:W1:Y:S02]  /*0ea0*/  LDC.64 R6, c[0x0][0x590] ;  /* 0x00016400ff067b82 */ /* 0x001e640000000a00 */
[----:B-1----:R1:W5:Y:S01]  /*0eb0*/  LDG.E R89, desc[UR36][R6.64] ;  /* 0x0000002406597981 */ /* 0x002362000c1e1900 */
[----:B------:R-:W-:Y:S05]  /*0ec0*/  BRA `(.L_x_11) ;  /* 0x0000000000087947 */ /* 0x000fea0003800000 */
.L_x_12:
[----:B------:R-:W-:Y:S02]  /*0ed0*/  ULDC UR4, c[0x0][0x584] ;  /* 0x0001610000047ab9 */ /* 0x000fe40000000800 */
[----:B-1----:R-:W-:-:S07]  /*0ee0*/  IMAD.U32 R89, RZ, RZ, UR4 ;  /* 0x00000004ff597e24 */ /* 0x002fce000f8e00ff */
.L_x_11:
[----:B------:R-:W-:-:S13]  /*0ef0*/  LOP3.LUT P0, RZ, R0, 0xff, RZ, 0xc0, !PT ;  /* 0x000000ff00ff7812 */ /* 0x000fda000780c0ff */
[----:B------:R-:W-:Y:S05]  /*0f00*/  @!P0 EXIT ;  /* 0x000000000000894d */ /* 0x000fea0003800000 */
[----:B------:R-:W2:Y:S01]  /*0f10*/  LDC R91, c[0x0][0x658] ;  /* 0x00019600ff5b7b82 */ /* 0x000ea20000000800 */
[----:B------:R-:W-:Y:S01]  /*0f20*/  ULDC.64 UR6, c[0x0][0x288] ;  /* 0x0000a20000067ab9 */ /* 0x000fe20000000a00 */
[----:B------:R-:W-:Y:S01]  /*0f30*/  LOP3.LUT R14, R14, 0x1, RZ, 0xc0, !PT ;  /* 0x000000010e0e7812 */ /* 0x000fe200078ec0ff */
[----:B------:R-:W-:Y:S01]  /*0f40*/  UIADD3 UR4, UR7, 0x7f, URZ ;  /* 0x0000007f07047890 */ /* 0x000fe2000fffe03f */
[----:B------:R-:W-:Y:S01]  /*0f50*/  SHF.R.U32.HI R0, RZ, 0x2, R4 ;  /* 0x00000002ff007819 */ /* 0x000fe20000011604 */
[----:B------:R-:W-:Y:S01]  /*0f60*/  IMAD.U32 R3, RZ, RZ, UR6 ;  /* 0x00000006ff037e24 */ /* 0x000fe2000f8e00ff */
[----:B------:R-:W-:Y:S01]  /*0f70*/  SHF.R.U32.HI R5, RZ, 0x1, R5 ;  /* 0x00000001ff057819 */ /* 0x000fe20000011605 */
[----:B------:R-:W-:Y:S01]  /*0f80*/  USHF.R.S32.HI UR5, URZ, 0x1f, UR4 ;  /* 0x0000001f3f057899 */ /* 0x000fe20008011404 */
[----:B------:R-:W3:Y:S01]  /*0f90*/  LDC.64 R94, c[0x0][0x5c8] ;  /* 0x00017200ff5e7b82 */ /* 0x000ee20000000a00 */
[----:B------:R-:W-:Y:S01]  /*0fa0*/  LOP3.LUT R90, R4, 0x3, RZ, 0xc0, !PT ;  /* 0x00000003045a7812 */ /* 0x000fe200078ec0ff */
[----:B01----:R-:W-:Y:S01]  /*0fb0*/  IMAD.SHL.U32 R7, R14, 0x40, RZ ;  /* 0x000000400e077824 */ /* 0x003fe200078e00ff */
[----:B------:R-:W-:Y:S01]  /*0fc0*/  LOP3.LUT R0, R0, 0x7, RZ, 0xc0, !PT ;  /* 0x0000000700007812 */ /* 0x000fe200078ec0ff */
[----:B------:R-:W-:Y:S01]  /*0fd0*/  ULEA.HI UR5, UR5, UR4, URZ, 0x7 ;  /* 0x0000000405057291 */ /* 0x000fe2000f8f383f */
[----:B------:R-:W-:Y:S01]  /*0fe0*/  LOP3.LUT R5, R5, 0x30, RZ, 0xc0, !PT ;  /* 0x0000003005057812 */ /* 0x000fe200078ec0ff */
[----:B------:R-:W-:Y:S01]  /*0ff0*/  IMAD R90, R90, -0x2, R3 ;  /* 0xfffffffe5a5a7824 */ /* 0x000fe200078e0203 */
[--C-:B------:R-:W-:Y:S01]  /*1000*/  LOP3.LUT R22, R7, 0x40, R0.reuse, 0xe2, !PT ;  /* 0x0000004007167812 */ /* 0x100fe200078ee200 */
[----:B------:R-:W0:Y:S01]  /*1010*/  LDC R98, c[0x0][0x600] ;  /* 0x00018000ff627b82 */ /* 0x000e220000000800 */
[----:B------:R-:W-:Y:S01]  /*1020*/  IADD3 R3, RZ, -R5, -R0 ;  /* 0x80000005ff037210 */ /* 0x000fe20007ffe800 */
[----:B------:R-:W-:Y:S01]  /*1030*/  IMAD.MOV.U32 R0, RZ, RZ, -0x1 ;  /* 0xffffffffff007424 */ /* 0x000fe200078e00ff */
[----:B------:R-:W-:Y:S01]  /*1040*/  USHF.R.S32.HI UR43, URZ, 0x7, UR5 ;  /* 0x000000073f2b7899 */ /* 0x000fe20008011405 */
[----:B------:R-:W-:Y:S01]  /*1050*/  IMAD.MOV.U32 R6, RZ, RZ, 0x1 ;  /* 0x00000001ff067424 */ /* 0x000fe200078e00ff */
[----:B------:R-:W-:Y:S01]  /*1060*/  LOP3.LUT R97, R4, 0x80, RZ, 0xc0, !PT ;  /* 0x0000008004617812 */ /* 0x000fe200078ec0ff */
[----:B------:R-:W-:Y:S01]  /*1070*/  IMAD R3, R14, -0x40, R3 ;  /* 0xffffffc00e037824 */ /* 0x000fe200078e0203 */
[----:B------:R-:W-:Y:S01]  /*1080*/  UISETP.LT.AND UP0, UPT, UR43, 0x1, UPT ;  /* 0x000000012b00788c */ /* 0x000fe2000bf01270 */
[----:B--2---:R-:W-:Y:S01]  /*1090*/  SHF.L.U32 R0, R0, R91, RZ ;  /* 0x0000005b00007219 */ /* 0x004fe200000006ff */
[----:B------:R-:W-:Y:S01]  /*10a0*/  ULDC UR4, c[0x0][0x284] ;  /* 0x0000a10000047ab9 */ /* 0x000fe20000000800 */
[----:B------:R-:W-:Y:S01]  /*10b0*/  LOP3.LUT R22, R22, R5, RZ, 0xfc, !PT ;  /* 0x0000000516167212 */ /* 0x000fe200078efcff */
[----:B------:R-:W-:Y:S01]  /*10c0*/  USEL UR44, UR43, 0x1, UP0 ;  /* 0x000000012b2c7887 */ /* 0x000fe20008000000 */
[----:B------:R-:W-:Y:S01]  /*10d0*/  SHF.L.U32 R91, R6, R91, RZ ;  /* 0x0000005b065b7219 */ /* 0x000fe200000006ff */
[----:B------:R-:W-:Y:S01]  /*10e0*/  IMAD.SHL.U32 R96, R4, 0x2, RZ ;  /* 0x0000000204607824 */ /* 0x000fe200078e00ff */
[----:B------:R-:W-:Y:S01]  /*10f0*/  LOP3.LUT R116, R18, 0x1, RZ, 0xfc, !PT ;  /* 0x0000000112747812 */ /* 0x000fe200078efcff */
[----:B------:R-:W-:Y:S01]  /*1100*/  VIADD R100, R3, UR4 ;  /* 0x0000000403647c36 */ /* 0x000fe20008000000 */
[C-C-:B---3--:R-:W-:Y:S01]  /*1110*/  SHF.L.U64.HI R92, R94.reuse, 0x7, R95.reuse ;  /* 0x000000075e5c7819 */ /* 0x148fe2000001025f */
[----:B------:R-:W-:Y:S01]  /*1120*/  IMAD.MOV.U32 R23, RZ, RZ, RZ ;  /* 0x000000ffff177224 */ /* 0x000fe200078e00ff */
[C---:B------:R-:W-:Y:S01]  /*1130*/  SHF.L.U64.HI R93, R94.reuse, 0x3, R95 ;  /* 0x000000035e5d7819 */ /* 0x040fe2000001025f */
[C---:B------:R-:W-:Y:S01]  /*1140*/  IMAD.SHL.U32 R95, R94.reuse, 0x80, RZ ;  /* 0x000000805e5f7824 */ /* 0x040fe200078e00ff */
[----:B------:R-:W-:Y:S01]  /*1150*/  SHF.R.U32.HI R97, RZ, 0x7, R97 ;  /* 0x00000007ff617819 */ /* 0x000fe20000011661 */
[----:B------:R-:W-:Y:S01]  /*1160*/  IMAD.SHL.U32 R94, R94, 0x8, RZ ;  /* 0x000000085e5e7824 */ /* 0x000fe200078e00ff */
[----:B------:R-:W-:Y:S01]  /*1170*/  LOP3.LUT R99, RZ, R0, RZ, 0x33, !PT ;  /* 0x00000000ff637212 */ /* 0x000fe200078e33ff */
[----:B------:R-:W-:Y:S01]  /*1180*/  UIADD3 UR44, UR43, -UR44, URZ ;  /* 0x8000002c2b2c7290 */ /* 0x000fe2000fffe03f */
[----:B0-----:R-:W-:Y:S01]  /*1190*/  VIADD R98, R98, 0xffffffff ;  /* 0xffffffff62627836 */ /* 0x001fe20000000000 */
[----:B------:R-:W-:Y:S01]  /*11a0*/  UMOV UR40, URZ ;  /* 0x0000003f00287c82 */ /* 0x000fe20008000000 */
[----:B------:R-:W-:-:S09]  /*11b0*/  UMOV UR42, URZ ;  /* 0x0000003f002a7c82 */ /* 0x000fd20008000000 */
.L_x_156:
[----:B0-----:R-:W0:Y:S01]  /*11c0*/  SHFL.IDX PT, R0, R97, RZ, 0x1f ;  /* 0x00001fff61007589 */ /* 0x001e2200000e0000 */
[----:B-1----:R-:W1:Y:S01]  /*11d0*/  S2UR UR7, SR_CgaCtaId ;  /* 0x00000000000779c3 */ /* 0x002e620000008800 */
[----:B------:R-:W-:Y:S01]  /*11e0*/  UMOV UR6, 0x400 ;  /* 0x0000040000067882 */ /* 0x000fe20000000000 */
[----:B0-----:R-:W-:Y:S01]  /*11f0*/  R2UR UR4, R0 ;  /* 0x00000000000472ca */ /* 0x001fe200000e0000 */
[----:B-1----:R-:W-:-:S12]  /*1200*/  ULEA UR46, UR7, UR6, 0x18 ;  /* 0x00000006072e7291 */ /* 0x002fd8000f8ec03f */
[----:B------:R-:W-:-:S04]  /*1210*/  ULEA.HI UR5, UR4, UR4, URZ, 0x1 ;  /* 0x0000000404057291 */ /* 0x000fc8000f8f083f */
[----:B------:R-:W-:-:S04]  /*1220*/  ULOP3.LUT UR5, UR5, 0x7fffe, URZ, 0xc0, !UPT ;  /* 0x0007fffe05057892 */ /* 0x000fc8000f8ec03f */
[----:B------:R-:W-:-:S03]  /*1230*/  UIADD3 UR5, UR4, -UR5, URZ ;  /* 0x8000000504057290 */ /* 0x000fc6000fffe03f */
[----:B------:R-:W-:Y:S01]  /*1240*/  ULDC UR4, c[0x0][0x28c] ;  /* 0x0000a30000047ab9 */ /* 0x000fe20000000800 */
[----:B------:R-:W-:Y:S01]  /*1250*/  ULEA UR5, UR5, UR46, 0xd ;  /* 0x0000002e05057291 */ /* 0x000fe2000f8e683f */
[----:B------:R-:W-:-:S03]  /*1260*/  ISETP.LT.AND P0, PT, RZ, UR4, PT ;  /* 0x00000004ff007c0c */ /* 0x000fc6000bf01270 */
[----:B------:R-:W-:-:S04]  /*1270*/  UIADD3 UR5, UR5, 0x100, URZ ;  /* 0x0000010005057890 */ /* 0x000fc8000fffe03f */
[----:B------:R-:W-:-:S04]  /*1280*/  USHF.R.U32.HI UR5, URZ, 0x4, UR5 ;  /* 0x000000043f057899 */ /* 0x000fc80008011605 */
[----:B------:R-:W-:-:S04]  /*1290*/  ULOP3.LUT UR5, UR5, 0x3fff, URZ, 0xc0, !UPT ;  /* 0x00003fff05057892 */ /* 0x000fc8000f8ec03f */
[----:B------:R-:W-:Y:S01]  /*12a0*/  ULOP3.LUT UR45, UR5, 0x10000, URZ, 0xfc, !UPT ;  /* 0x00010000052d7892 */ /* 0x000fe2000f8efc3f */
[----:B--2345:R-:W-:Y:S11]  /*12b0*/  @P0 BRA `(.L_x_13) ;  /* 0x0000000000400947 */ /* 0x03cff60003800000 */
[----:B------:R-:W-:Y:S01]  /*12c0*/  MOV R0, 0x0 ;  /* 0x0000000000007802 */ /* 0x000fe20000000f00 */
[----:B------:R-:W-:Y:S01]  /*12d0*/  ULDC.64 UR4, c[0x4][0x68] ;  /* 0x01001a0000047ab9 */ /* 0x000fe20000000a00 */
[----:B------:R-:W-:Y:S01]  /*12e0*/  ULDC.64 UR6, c[0x4][0x8] ;  /* 0x0100020000067ab9 */ /* 0x000fe20000000a00 */
[----:B------:R-:W-:Y:S01]  /*12f0*/  IMAD.U32 R4, RZ, RZ, UR4 ;  /* 0x00000004ff047e24 */ /* 0x000fe2000f8e00ff */
[----:B------:R0:W1:Y:S01]  /*1300*/  LDC.64 R14, c[0x4][R0] ;  /* 0x01000000000e7b82 */ /* 0x0000620000000a00 */
[----:B------:R-:W-:Y:S01]  /*1310*/  IMAD.U32 R5, RZ, RZ, UR5 ;  /* 0x00000005ff057e24 */ /* 0x000fe2000f8e00ff */
[----:B------:R-:W-:Y:S01]  /*1320*/  ULDC.64 UR4, c[0x4][0x70] ;  /* 0x01001c0000047ab9 */ /* 0x000fe20000000a00 */
[----:B------:R-:W-:Y:S02]  /*1330*/  IMAD.U32 R10, RZ, RZ, UR6 ;  /* 0x00000006ff0a7e24 */ /* 0x000fe4000f8e00ff */
[----:B------:R-:W-:Y:S02]  /*1340*/  IMAD.U32 R6, RZ, RZ, UR4 ;  /* 0x00000004ff067e24 */ /* 0x000fe4000f8e00ff */
[----:B------:R-:W-:-:S02]  /*1350*/  IMAD.U32 R7, RZ, RZ, UR5 ;  /* 0x00000005ff077e24 */ /* 0x000fc4000f8e00ff */
[----:B------:R-:W-:Y:S02]  /*1360*/  IMAD.U32 R11, RZ, RZ, UR7 ;  /* 0x00000007ff0b7e24 */ /* 0x000fe4000f8e00ff */
[----:B------:R-:W-:Y:S02]  /*1370*/  IMAD.MOV.U32 R8, RZ, RZ, 0x1e1 ;  /* 0x000001e1ff087424 */ /* 0x000fe400078e00ff */
[----:B------:R-:W-:Y:S02]  /*1380*/  IMAD.MOV.U32 R12, RZ, RZ, 0x1 ;  /* 0x00000001ff0c7424 */ /* 0x000fe400078e00ff */
[----:B0-----:R-:W-:-:S07]  /*1390*/  IMAD.MOV.U32 R13, RZ, RZ, RZ ;  /* 0x000000ffff0d7224 */ /* 0x001fce00078e00ff */
[----:B------:R-:W-:-:S07]  /*13a0*/  LEPC R20, `(.L_x_13) ;  /* 0x000000001014794e */ /* 0x000fce0000000000 */
[----:B-1---5:R-:W-:Y:S05]  /*13b0*/  CALL.ABS.NOINC R14 ;  /* 0x000000000e007343 */ /* 0x022fea0003c00000 */
.L_x_13:
[----:B------:R-:W-:-:S13]  /*13c0*/  ISETP.NE.AND P0, PT, R116, 0x3, PT ;  /* 0x000000037400780c */ /* 0x000fda0003f05270 */
[----:B------:R-:W-:Y:S05]  /*13d0*/  @!P0 BRA `(.L_x_14) ;  /* 0x0000000000048947 */ /* 0x000fea0003800000 */
[----:B------:R-:W-:Y:S01]  /*13e0*/  BPT.TRAP 0x1 ;  /* 0x000000040000795c */ /* 0x000fe20000300000 */
.L_x_14:
[----:B------:R-:W-:Y:S02]  /*13f0*/  IMAD.U32 R3, RZ, RZ, UR42 ;  /* 0x0000002aff037e24 */ /* 0x000fe4000f8e00ff */
[----:B------:R-:W-:-:S03]  /*1400*/  IMAD.U32 R0, RZ, RZ, UR40 ;  /* 0x00000028ff007e24 */ /* 0x000fc6000f8e00ff */
[----:B------:R-:W-:Y:S02]  /*1410*/  LEA R3, R3, UR46, 0x3 ;  /* 0x0000002e03037c11 */ /* 0x000fe4000f8e18ff */
[----:B------:R-:W-:-:S04]  /*1420*/  SHF.L.U32 R0, R0, 0x1f, RZ ;  /* 0x0000001f00007819 */ /* 0x000fc800000006ff */
[----:B------:R0:W1:Y:S01]  /*1430*/  SYNCS.PHASECHK.TRANS64.TRYWAIT P1, [R3+URZ], R0 ;  /* 0x00000000030075a7 */ /* 0x000062000802017f */
[----:B------:R-:W-:Y:S05]  /*1440*/  @!P0 BRA `(.L_x_15) ;  /* 0x0000000000048947 */ /* 0x000fea0003800000 */
[----:B------:R-:W-:Y:S01]  /*1450*/  BPT.TRAP 0x1 ;  /* 0x000000040000795c */ /* 0x000fe20000300000 */
.L_x_15:
[----:B------:R-:W-:-:S05]  /*1460*/  IMAD.U32 R4, RZ, RZ, UR44 ;  /* 0x0000002cff047e24 */ /* 0x000fca000f8e00ff */
[----:B------:R-:W-:Y:S01]  /*1470*/  ISETP.GE.AND P2, PT, R4, 0x1, PT ;  /* 0x000000010400780c */ /* 0x000fe20003f46270 */
[----:B-1----:R-:W-:-:S12]  /*1480*/  @P1 BRA `(.L_x_16) ;  /* 0x0000000000081947 */ /* 0x002fd80003800000 */
[----:B------:R-:W1:Y:S02]  /*1490*/  SYNCS.PHASECHK.TRANS64.TRYWAIT P1, [R3+URZ], R0 ;  /* 0x00000000030075a7 */ /* 0x000e64000802017f */
[----:B-1----:R-:W-:Y:S05]  /*14a0*/  @!P1 BRA `(.L_x_17) ;  /* 0x0000007800b89947 */ /* 0x002fea0003800000 */
.L_x_16:
[----:B------:R-:W-:Y:S05]  /*14b0*/  WARPSYNC.ALL ;  /* 0x0000000000007948 */ /* 0x000fea0003800000 */
[----:B------:R-:W-:Y:S01]  /*14c0*/  UIADD3 UR4, UR46, 0x20100, URZ ;  /* 0x000201002e047890 */ /* 0x000fe2000fffe03f */
[----:B------:R-:W-:Y:S01]  /*14d0*/  WARPGROUP.ARRIVE ;  /* 0x00000000000079c5 */ /* 0x000fe20000000000 */
[----:B------:R-:W-:Y:S02]  /*14e0*/  ULEA UR6, UR42, UR45, 0xc ;  /* 0x0000002d2a067291 */ /* 0x000fe4000f8e603f */
[----:B------:R-:W-:Y:S01]  /*14f0*/  USHF.R.U32.HI UR4, URZ, 0x4, UR4 ;  /* 0x000000043f047899 */ /* 0x000fe20008011604 */
[----:B------:R-:W-:Y:S01]  /*1500*/  UMOV UR13, 0x40000040 ;  /* 0x40000040000d7882 */ /* 0x000fe20000000000 */
[----:B------:R-:W-:-:S02]  /*1510*/  UMOV UR15, 0x40000040 ;  /* 0x40000040000f7882 */ /* 0x000fc40000000000 */
[----:B------:R-:W-:Y:S01]  /*1520*/  ULOP3.LUT UR4, UR4, 0x3fff, URZ, 0xc0, !UPT ;  /* 0x00003fff04047892 */ /* 0x000fe2000f8ec03f */
[----:B------:R-:W-:Y:S01]  /*1530*/  UMOV UR12, UR6 ;  /* 0x00000006000c7c82 */ /* 0x000fe20008000000 */
[----:B------:R-:W-:Y:S02]  /*1540*/  UIADD3 UR5, UR6, 0x400, URZ ;  /* 0x0000040006057890 */ /* 0x000fe4000fffe03f */
[----:B------:R-:W-:Y:S02]  /*1550*/  ULOP3.LUT UR8, UR4, 0x10000, URZ, 0xfc, !UPT ;  /* 0x0001000004087892 */ /* 0x000fe4000f8efc3f */
[----:B------:R-:W-:Y:S02]  /*1560*/  UIADD3 UR7, UR6, 0x806, URZ ;  /* 0x0000080606077890 */ /* 0x000fe4000fffe03f */
[----:B------:R-:W-:Y:S02]  /*1570*/  ULEA UR4, UR42, UR8, 0xa ;  /* 0x000000082a047291 */ /* 0x000fe4000f8e503f */
[----:B------:R-:W-:-:S02]  /*1580*/  UIADD3 UR10, UR6, 0xc06, URZ ;  /* 0x00000c06060a7890 */ /* 0x000fc4000fffe03f */
[----:B------:R-:W-:-:S03]  /*1590*/  UIADD3 UR9, UR4, 0x206, URZ ;  /* 0x0000020604097890 */ /* 0x000fc6000fffe03f */
[----:B------:R-:W-:Y:S02]  /*15a0*/  UMOV UR14, UR4 ;  /* 0x00000004000e7c82 */ /* 0x000fe40008000000 */
[----:B------:R-:W-:Y:S01]  /*15b0*/  HGMMA.64x64x16.F32.BF16 R56, gdesc[UR12], RZ, !UPT, gsb0 ;  /* 0x00e000000c3879f0 */ /* 0x000fe2000c0018ff */
[----:B------:R-:W-:Y:S01]  /*15c0*/  UMOV UR12, UR5 ;  /* 0x00000005000c7c82 */ /* 0x000fe20008000000 */
[----:B------:R-:W-:Y:S01]  /*15d0*/  UMOV UR13, 0x40000040 ;  /* 0x40000040000d7882 */ /* 0x000fe20000000000 */
[----:B------:R-:W-:Y:S01]  /*15e0*/  UIADD3 UR5, UR6, 0x402, URZ ;  /* 0x0000040206057890 */ /* 0x000fe2000fffe03f */
[----:B------:R-:W-:Y:S02]  /*15f0*/  WARPGROUP.DEPBAR.LE gsb0, 0x0 ;  /* 0x00008000000079c5 */ /* 0x000fe40000010000 */
[----:B------:R-:W-:-:S06]  /*1600*/  WARPGROUP.ARRIVE ;  /* 0x00000000000079c5 */ /* 0x000fcc0000000000 */
[----:B------:R-:W-:Y:S01]  /*1610*/  HGMMA.64x64x16.F32.BF16 R24, gdesc[UR12], RZ, !UPT, gsb0 ;  /* 0x00e000000c1879f0 */ /* 0x000fe2000c0018ff */
[----:B------:R-:W-:Y:S02]  /*1620*/  UIADD3 UR12, UR6, 0x2, URZ ;  /* 0x00000002060c7890 */ /* 0x000fe4000fffe03f */
[----:B------:R-:W-:Y:S01]  /*1630*/  UIADD3 UR14, UR4, 0x2, URZ ;  /* 0x00000002040e7890 */ /* 0x000fe2000fffe03f */
[----:B------:R-:W-:Y:S01]  /*1640*/  UMOV UR13, 0x40000040 ;  /* 0x40000040000d7882 */ /* 0x000fe20000000000 */
[----:B------:R-:W-:Y:S01]  /*1650*/  UMOV UR15, 0x40000040 ;  /* 0x40000040000f7882 */ /* 0x000fe20000000000 */
[----:B------:R-:W-:Y:S02]  /*1660*/  WARPGROUP.DEPBAR.LE gsb0, 0x0 ;  /* 0x00008000000079c5 */ /* 0x000fe40000010000 */
[----:B------:R-:W-:-:S06]  /*1670*/  WARPGROUP.ARRIVE ;  /* 0x00000000000079c5 */ /* 0x000fcc0000000000 */
[----:B------:R-:W-:Y:S01]  /*1680*/  HGMMA.64x64x16.F32.BF16 R56, gdesc[UR12], R56, gsb0 ;  /* 0x00e000000c3879f0 */ /* 0x000fe20008001838 */
[----:B------:R-:W-:Y:S01]  /*1690*/  UMOV UR12, UR5 ;  /* 0x00000005000c7c82 */ /* 0x000fe20008000000 */
[----:B------:R-:W-:Y:S01]  /*16a0*/  UMOV UR13, 0x40000040 ;  /* 0x40000040000d7882 */ /* 0x000fe20000000000 */
[----:B------:R-:W-:Y:S01]  /*16b0*/  UIADD3 UR5, UR6, 0x404, URZ ;  /* 0x0000040406057890 */ /* 0x000fe2000fffe03f */
[----:B------:R-:W-:Y:S02]  /*16c0*/  WARPGROUP.DEPBAR.LE gsb0, 0x0 ;  /* 0x00008000000079c5 */ /* 0x000fe40000010000 */
[----:B------:R-:W-:-:S06]  /*16d0*/  WARPGROUP.ARRIVE ;  /* 0x00000000000079c5 */ /* 0x000fcc0000000000 */
[----:B------:R-:W-:Y:S01]  /*16e0*/  HGMMA.64x64x16.F32.BF16 R24, gdesc[UR12], R24, gsb0 ;  /* 0x00e000000c1879f0 */ /* 0x000fe20008001818 */
        /* <DEDUP_REMOVED lines=56> */
[----:B------:R-:W-:Y:S01]  /*1a70*/  UMOV UR4, UR7 ;  /* 0x0000000700047c82 */ /* 0x000fe20008000000 */
[----:B------:R-:W-:Y:S01]  /*1a80*/  UMOV UR6, UR9 ;  /* 0x0000000900067c82 */ /* 0x000fe20008000000 */
[----:B------:R-:W-:Y:S01]  /*1a90*/  UMOV UR7, 0x40000040 ;  /* 0x4000004000077882 */ /* 0x000fe20000000000 */
[----:B------:R-:W-:Y:S02]  /*1aa0*/  WARPGROUP.DEPBAR.LE gsb0, 0x0 ;  /* 0x00008000000079c5 */ /* 0x000fe40000010000 */
[----:B------:R-:W-:-:S06]  /*1ab0*/  WARPGROUP.ARRIVE ;  /* 0x00000000000079c5 */ /* 0x000fcc0000000000 */
[----:B------:R-:W-:Y:S01]  /*1ac0*/  HGMMA.64x64x16.F32.BF16 R56, gdesc[UR12], R56, gsb0 ;  /* 0x00e000000c3879f0 */ /* 0x000fe20008001838 */
[----:B------:R-:W-:Y:S01]  /*1ad0*/  UMOV UR12, UR5 ;  /* 0x00000005000c7c82 */ /* 0x000fe20008000000 */
[----:B------:R-:W-:Y:S01]  /*1ae0*/  UMOV UR13, 0x40000040 ;  /* 0x40000040000d7882 */ /* 0x000fe20000000000 */
[----:B------:R-:W-:Y:S01]  /*1af0*/  UMOV UR5, 0x40000040 ;  /* 0x4000004000057882 */ /* 0x000fe20000000000 */
[----:B------:R-:W-:Y:S02]  /*1b00*/  WARPGROUP.DEPBAR.LE gsb0, 0x0 ;  /* 0x00008000000079c5 */ /* 0x000fe40000010000 */
[----:B------:R-:W-:-:S06]  /*1b10*/  WARPGROUP.ARRIVE ;  /* 0x00000000000079c5 */ /* 0x000fcc0000000000 */
[----:B------:R-:W-:Y:S03]  /*1b20*/  HGMMA.64x64x16.F32.BF16 R24, gdesc[UR12], R24, gsb0 ;  /* 0x00e000000c1879f0 */ /* 0x000fe60008001818 */
[----:B------:R-:W-:Y:S02]  /*1b30*/  WARPGROUP.DEPBAR.LE gsb0, 0x0 ;  /* 0x00008000000079c5 */ /* 0x000fe40000010000 */
[----:B------:R-:W-:-:S06]  /*1b40*/  WARPGROUP.ARRIVE ;  /* 0x00000000000079c5 */ /* 0x000fcc0000000000 */
[----:B------:R-:W-:Y:S01]  /*1b50*/  HGMMA.64x64x16.F32.BF16 R56, gdesc[UR4], R56, gsb0 ;  /* 0x00e00000043879f0 */ /* 0x000fe20008001838 */
[----:B------:R-:W-:Y:S01]  /*1b60*/  UMOV UR4, UR10 ;  /* 0x0000000a00047c82 */ /* 0x000fe20008000000 */
[----:B------:R-:W-:Y:S01]  /*1b70*/  UMOV UR5, 0x40000040 ;  /* 0x4000004000057882 */ /* 0x000fe20000000000 */
[----:B------:R-:W-:Y:S02]  /*1b80*/  WARPGROUP.DEPBAR.LE gsb0, 0x0 ;  /* 0x00008000000079c5 */ /* 0x000fe40000010000 */
[----:B------:R-:W-:-:S06]  /*1b90*/  WARPGROUP.ARRIVE ;  /* 0x00000000000079c5 */ /* 0x000fcc0000000000 */
[----:B------:R-:W-:Y:S03]  /*1ba0*/  HGMMA.64x64x16.F32.BF16 R24, gdesc[UR4], R24, gsb0 ;  /* 0x00e00000041879f0 */ /* 0x000fe60008001818 */
[----:B------:R-:W-:Y:S02]  /*1bb0*/  WARPGROUP.DEPBAR.LE gsb0, 0x0 ;  /* 0x00008000000079c5 */ /* 0x000fe40000010000 */
[----:B------:R-:W-:Y:S05]  /*1bc0*/  @!P2 BRA `(.L_x_18) ;  /* 0x00000008004ca947 */ /* 0x000fea0003800000 */
[----:B------:R-:W-:Y:S01]  /*1bd0*/  UIADD3 UR13, UR42, 0x1, URZ ;  /* 0x000000012a0d7890 */ /* 0x000fe2000fffe03f */
[----:B01----:R-:W-:Y:S01]  /*1be0*/  IMAD.U32 R0, RZ, RZ, UR44 ;  /* 0x0000002cff007e24 */ /* 0x003fe2000f8e00ff */
[----:B------:R-:W-:Y:S02]  /*1bf0*/  UMOV UR9, UR42 ;  /* 0x0000002a00097c82 */ /* 0x000fe40008000000 */
[----:B------:R-:W-:-:S04]  /*1c00*/  UISETP.NE.AND UP0, UPT, UR13, 0x2, UPT ;  /* 0x000000020d00788c */ /* 0x000fc8000bf05270 */
[----:B------:R-:W-:Y:S02]  /*1c10*/  USEL UR4, URZ, 0x1, UP0 ;  /* 0x000000013f047887 */ /* 0x000fe40008000000 */
[----:B------:R-:W-:Y:S02]  /*1c20*/  USEL UR13, UR13, URZ, UP0 ;  /* 0x0000003f0d0d7287 */ /* 0x000fe40008000000 */
[----:B------:R-:W-:-:S06]  /*1c30*/  ULOP3.LUT UR4, UR40, UR4, URZ, 0x3c, !UPT ;  /* 0x0000000428047292 */ /* 0x000fcc000f8e3c3f */
[----:B------:R-:W-:-:S07]  /*1c40*/  IMAD.U32 R5, RZ, RZ, UR4 ;  /* 0x00000004ff057e24 */ /* 0x000fce000f8e00ff */
.L_x_25:
[----:B01----:R-:W-:Y:S05]  /*1c50*/  @!P0 BRA `(.L_x_19) ;  /* 0x0000000000048947 */ /* 0x003fea0003800000 */
[----:B------:R-:W-:Y:S01]  /*1c60*/  BPT.TRAP 0x1 ;  /* 0x000000040000795c */ /* 0x000fe20000300000 */
.L_x_19:
[----:B------:R-:W0:Y:S01]  /*1c70*/  S2UR UR4, SR_CgaCtaId ;  /* 0x00000000000479c3 */ /* 0x000e220000008800 */
[----:B------:R-:W-:Y:S01]  /*1c80*/  UMOV UR10, 0x400 ;  /* 0x00000400000a7882 */ /* 0x000fe20000000000 */
[----:B------:R-:W-:Y:S01]  /*1c90*/  SHF.L.U32 R3, R5, 0x1f, RZ ;  /* 0x0000001f05037819 */ /* 0x000fe200000006ff */
[----:B0-----:R-:W-:-:S04]  /*1ca0*/  ULEA UR10, UR4, UR10, 0x18 ;  /* 0x0000000a040a7291 */ /* 0x001fc8000f8ec03f */
[----:B------:R-:W-:-:S09]  /*1cb0*/  ULEA UR4, UR13, UR10, 0x3 ;  /* 0x0000000a0d047291 */ /* 0x000fd2000f8e183f */
[----:B------:R0:W1:Y:S01]  /*1cc0*/  SYNCS.PHASECHK.TRANS64.TRYWAIT P1, [UR4], R3 ;  /* 0x00000003ff0075a7 */ /* 0x0000620008020144 */
[----:B------:R-:W-:Y:S05]  /*1cd0*/  @!P0 BRA `(.L_x_20) ;  /* 0x0000000000048947 */ /* 0x000fea0003800000 */
[----:B------:R-:W-:Y:S01]  /*1ce0*/  BPT.TRAP 0x1 ;  /* 0x000000040000795c */ /* 0x000fe20000300000 */
.L_x_20:
[----:B-1----:R-:W-:Y:S05]  /*1cf0*/  @P1 BRA `(.L_x_21) ;  /* 0x0000000000081947 */ /* 0x002fea0003800000 */
[----:B------:R-:W1:Y:S02]  /*1d00*/  SYNCS.PHASECHK.TRANS64.TRYWAIT P1, [UR4], R3 ;  /* 0x00000003ff0075a7 */ /* 0x000e640008020144 */
[----:B-1----:R-:W-:Y:S05]  /*1d10*/  @!P1 BRA `(.L_x_22) ;  /* 0x0000007000b09947 */ /* 0x002fea0003800000 */
.L_x_21:
[----:B------:R-:W-:Y:S01]  /*1d20*/  ULEA UR12, UR13, UR8, 0xa ;  /* 0x000000080d0c7291 */ /* 0x000fe2000f8e503f */
[----:B------:R-:W-:Y:S01]  /*1d30*/  WARPGROUP.ARRIVE ;  /* 0x00000000000079c5 */ /* 0x000fe20000000000 */
[----:B------:R-:W-:Y:S01]  /*1d40*/  ULEA UR11, UR13, UR45, 0xc ;  /* 0x0000002d0d0b7291 */ /* 0x000fe2000f8e603f */
[----:B------:R-:W-:Y:S01]  /*1d50*/  UMOV UR7, 0x40000040 ;  /* 0x4000004000077882 */ /* 0x000fe20000000000 */
[----:B------:R-:W-:Y:S02]  /*1d60*/  UMOV UR5, 0x40000040 ;  /* 0x4000004000057882 */ /* 0x000fe40000000000 */
[----:B------:R-:W-:Y:S01]  /*1d70*/  UIADD3 UR14, UR11, 0x400, URZ ;  /* 0x000004000b0e7890 */ /* 0x000fe2000fffe03f */
[----:B------:R-:W-:Y:S02]  /*1d80*/  UMOV UR6, UR12 ;  /* 0x0000000c00067c82 */ /* 0x000fe40008000000 */
[----:B------:R-:W-:Y:S02]  /*1d90*/  UMOV UR4, UR11 ;  /* 0x0000000b00047c82 */ /* 0x000fe40008000000 */
[----:B------:R-:W-:Y:S01]  /*1da0*/  HGMMA.64x64x16.F32.BF16 R56, gdesc[UR4], R56, gsb0 ;  /* 0x00e00000043879f0 */ /* 0x000fe20008001838 */
[----:B------:R-:W-:Y:S01]  /*1db0*/  UMOV UR5, 0x40000040 ;  /* 0x4000004000057882 */ /* 0x000fe20000000000 */
[----:B------:R-:W-:Y:S01]  /*1dc0*/  UMOV UR4, UR14 ;  /* 0x0000000e00047c82 */ /* 0x000fe20008000000 */
[----:B------:R-:W-:Y:S01]  /*1dd0*/  UIADD3 UR14, UR11, 0x402, URZ ;  /* 0x000004020b0e7890 */ /* 0x000fe2000fffe03f */
[----:B------:R-:W-:-:S02]  /*1de0*/  WARPGROUP.DEPBAR.LE gsb0, 0x0 ;  /* 0x00008000000079c5 */ /* 0x000fc40000010000 */
        /* <DEDUP_REMOVED lines=76> */
[----:B------:R-:W-:Y:S02]  /*22b0*/  WARPGROUP.DEPBAR.LE gsb0, 0x0 ;  /* 0x00008000000079c5 */ /* 0x000fe40000010000 */
[----:B------:R-:W-:-:S06]  /*22c0*/  WARPGROUP.ARRIVE ;  /* 0x00000000000079c5 */ /* 0x000fcc0000000000 */
[----:B------:R-:W-:Y:S01]  /*22d0*/  HGMMA.64x64x16.F32.BF16 R24, gdesc[UR4], R24, gsb0 ;  /* 0x00e00000041879f0 */ /* 0x000fe20008001818 */
[----:B------:R-:W-:Y:S02]  /*22e0*/  UIADD3 UR6, UR12, 0x206, URZ ;  /* 0x000002060c067890 */ /* 0x000fe4000fffe03f */
[----:B------:R-:W-:Y:S01]  /*22f0*/  UIADD3 UR4, UR11, 0x806, URZ ;  /* 0x000008060b047890 */ /* 0x000fe2000fffe03f */
[----:B------:R-:W-:Y:S01]  /*2300*/  UMOV UR7, 0x40000040 ;  /* 0x4000004000077882 */ /* 0x000fe20000000000 */
[----:B------:R-:W-:Y:S01]  /*2310*/  UMOV UR5, 0x40000040 ;  /* 0x4000004000057882 */ /* 0x000fe20000000000 */
[----:B------:R-:W-:Y:S01]  /*2320*/  UIADD3 UR11, UR11, 0xc06, URZ ;  /* 0x00000c060b0b7890 */ /* 0x000fe2000fffe03f */
        /* <DEDUP_REMOVED lines=10> */
[----:B------:R-:W-:Y:S01]  /*23d0*/  BPT.TRAP 0x1 ;  /* 0x000000040000795c */ /* 0x000fe20000300000 */
.L_x_23:
[----:B------:R-:W-:Y:S01]  /*23e0*/  ULEA UR10, UR9, UR10, 0x3 ;  /* 0x0000000a090a7291 */ /* 0x000fe2000f8e183f */
[----:B------:R-:W-:-:S03]  /*23f0*/  ISETP.GT.U32.AND P1, PT, R18, 0x1, PT ;  /* 0x000000011200780c */ /* 0x000fc60003f24070 */
[----:B------:R-:W-:-:S04]  /*2400*/  UIADD3 UR10, UR10, 0x10, URZ ;  /* 0x000000100a0a7890 */ /* 0x000fc8000fffe03f */
[----:B------:R-:W-:-:S09]  /*2410*/  UPRMT UR10, URZ, 0x654, UR10 ;  /* 0x000006543f0a7896 */ /* 0x000fd2000800000a */
[----:B------:R-:W-:Y:S01]  /*2420*/  SYNCS.ARRIVE.TRANS64.RED.A1T0 RZ, [UR10], RZ ;  /* 0x000000ffffff79a7 */ /* 0x000fe2000810040a */
[----:B------:R-:W-:Y:S05]  /*2430*/  @P1 BRA `(.L_x_24) ;  /* 0x0000000000041947 */ /* 0x000fea0003800000 */
[----:B------:R-:W-:Y:S01]  /*2440*/  BPT.TRAP 0x1 ;  /* 0x000000040000795c */ /* 0x000fe20000300000 */
.L_x_24:
[----:B------:R-:W-:Y:S01]  /*2450*/  UIADD3 UR13, UR13, 0x1, URZ ;  /* 0x000000010d0d7890 */ /* 0x000fe2000fffe03f */
[C---:B------:R-:W-:Y:S01]  /*2460*/  ISETP.GT.AND P1, PT, R0.reuse, 0x1, PT ;  /* 0x000000010000780c */ /* 0x040fe20003f24270 */
[----:B------:R-:W-:Y:S01]  /*2470*/  UIADD3 UR9, UR9, 0x1, URZ ;  /* 0x0000000109097890 */ /* 0x000fe2000fffe03f */
[----:B------:R-:W-:Y:S01]  /*2480*/  VIADD R0, R0, 0xffffffff ;  /* 0xffffffff00007836 */ /* 0x000fe20000000000 */
[----:B------:R-:W-:Y:S02]  /*2490*/  UISETP.NE.AND UP0, UPT, UR13, 0x2, UPT ;  /* 0x000000020d00788c */ /* 0x000fe4000bf05270 */
[----:B------:R-:W-:Y:S02]  /*24a0*/  UISETP.NE.AND UP1, UPT, UR9, 0x2, UPT ;  /* 0x000000020900788c */ /* 0x000fe4000bf25270 */
[----:B------:R-:W-:Y:S02]  /*24b0*/  USEL UR4, URZ, 0x1, UP0 ;  /* 0x000000013f047887 */ /* 0x000fe40008000000 */
[----:B------:R-:W-:-:S02]  /*24c0*/  USEL UR13, UR13, URZ, UP0 ;  /* 0x0000003f0d0d7287 */ /* 0x000fc40008000000 */
[----:B------:R-:W-:Y:S02]  /*24d0*/  USEL UR9, UR9, URZ, UP1 ;  /* 0x0000003f09097287 */ /* 0x000fe40008800000 */
[----:B------:R-:W-:Y:S01]  /*24e0*/  LOP3.LUT R5, R5, UR4, RZ, 0x3c, !PT ;  /* 0x0000000405057c12 */ /* 0x000fe2000f8e3cff */
[----:B------:R-:W-:Y:S09]  /*24f0*/  @P1 BRA `(.L_x_25) ;  /* 0xfffffff400d41947 */ /* 0x000ff2000383ffff */
.L_x_18:
[----:B01----:R-:W0:Y:S02]  /*2500*/  LDC R0, c[0x0][0x28c] ;  /* 0x0000a300ff007b82 */ /* 0x003e240000000800 */
[----:B0-----:R-:W-:-:S13]  /*2510*/  ISETP.GE.AND P1, PT, R0, 0x1, PT ;  /* 0x000000010000780c */ /* 0x001fda0003f26270 */
[----:B------:R-:W-:Y:S05]  /*2520*/  @!P1 BRA `(.L_x_26) ;  /* 0x0000000000389947 */ /* 0x000fea0003800000 */
[----:B------:R-:W-:Y:S05]  /*2530*/  @!P0 BRA `(.L_x_27) ;  /* 0x0000000000048947 */ /* 0x000fea0003800000 */
[----:B------:R-:W-:Y:S01]  /*2540*/  BPT.TRAP 0x1 ;  /* 0x000000040000795c */ /* 0x000fe20000300000 */
.L_x_27:
[----:B------:R-:W0:Y:S01]  /*2550*/  S2UR UR6, SR_CgaCtaId ;  /* 0x00000000000679c3 */ /* 0x000e220000008800 */
[----:B------:R-:W-:Y:S01]  /*2560*/  UIADD3 UR4, UR44, UR42, URZ ;  /* 0x0000002a2c047290 */ /* 0x000fe2000fffe03f */
[----:B------:R-:W-:Y:S01]  /*2570*/  ISETP.GT.U32.AND P0, PT, R18, 0x1, PT ;  /* 0x000000011200780c */ /* 0x000fe20003f04070 */
[----:B------:R-:W-:Y:S02]  /*2580*/  UMOV UR5, 0x400 ;  /* 0x0000040000057882 */ /* 0x000fe40000000000 */
[----:B------:R-:W-:-:S04]  /*2590*/  USHF.L.U32 UR4, UR4, 0x3, URZ ;  /* 0x0000000304047899 */ /* 0x000fc8000800063f */
[----:B------:R-:W-:Y:S02]  /*25a0*/  ULOP3.LUT UR4, UR4, 0x8, URZ, 0xc0, !UPT ;  /* 0x0000000804047892 */ /* 0x000fe4000f8ec03f */
[----:B0-----:R-:W-:-:S04]  /*25b0*/  ULEA UR5, UR6, UR5, 0x18 ;  /* 0x0000000506057291 */ /* 0x001fc8000f8ec03f */
[----:B------:R-:W-:-:S04]  /*25c0*/  UIADD3 UR4, UR5, 0x10, UR4 ;  /* 0x0000001005047890 */ /* 0x000fc8000fffe004 */
[----:B------:R-:W-:-:S09]  /*25d0*/  UPRMT UR4, URZ, 0x654, UR4 ;  /* 0x000006543f047896 */ /* 0x000fd20008000004 */
[----:B------:R-:W-:Y:S01]  /*25e0*/  SYNCS.ARRIVE.TRANS64.RED.A1T0 RZ, [UR4], RZ ;  /* 0x000000ffffff79a7 */ /* 0x000fe20008100404 */
[----:B------:R-:W-:Y:S05]  /*25f0*/  @P0 BRA `(.L_x_26) ;  /* 0x0000000000040947 */ /* 0x000fea0003800000 */
[----:B------:R-:W-:Y:S01]  /*2600*/  BPT.TRAP 0x1 ;  /* 0x000000040000795c */ /* 0x000fe20000300000 */
.L_x_26:
[----:B------:R-:W-:Y:S01]  /*2610*/  IMAD.SHL.U32 R101, R101, 0x40, RZ ;  /* 0x0000004065657824 */ /* 0x000fe200078e00ff */
[----:B------:R-:W-:Y:S01]  /*2620*/  ULDC UR6, c[0x0][0x288] ;  /* 0x0000a20000067ab9 */ /* 0x000fe20000000800 */
[----:B------:R-:W-:Y:S01]  /*2630*/  SHF.R.S32.HI R21, RZ, 0x1f, R19 ;  /* 0x0000001fff157819 */ /* 0x000fe20000011413 */
[----:B------:R-:W-:Y:S01]  /*2640*/  IMAD.SHL.U32 R3, R109, 0x100, RZ ;  /* 0x000001006d037824 */ /* 0x000fe200078e00ff */
[----:B------:R-:W-:Y:S01]  /*2650*/  ULDC.64 UR4, c[0x0][0x5d0] ;  /* 0x0001740000047ab9 */ /* 0x000fe20000000a00 */
[----:B------:R-:W-:Y:S01]  /*2660*/  LOP3.LUT R8, R101, 0x6, R96, 0xf8, !PT ;  /* 0x0000000665087812 */ /* 0x000fe200078ef860 */
[----:B------:R-:W-:Y:S01]  /*2670*/  IMAD.WIDE R108, R109, 0x100, R22 ;  /* 0x000001006d6c7825 */ /* 0x000fe200078e0216 */
[----:B------:R-:W-:Y:S01]  /*2680*/  ISETP.GE.AND P0, PT, R101, UR6, PT ;  /* 0x0000000665007c0c */ /* 0x000fe2000bf06270 */
[----:B------:R-:W-:Y:S01]  /*2690*/  ULDC UR6, c[0x0][0x284] ;  /* 0x0000a10000067ab9 */ /* 0x000fe20000000800 */
[----:B------:R-:W-:Y:S01]  /*26a0*/  SHF.R.S32.HI R9, RZ, 0x1f, R8 ;  /* 0x0000001fff097819 */ /* 0x000fe20000011408 */
[----:B------:R-:W-:Y:S01]  /*26b0*/  IMAD R0, R21, UR4, RZ ;  /* 0x0000000415007c24 */ /* 0x000fe2000f8e02ff */
[----:B------:R-:W-:-:S03]  /*26c0*/  ISETP.GE.OR P0, PT, R3, UR6, P0 ;  /* 0x0000000603007c0c */ /* 0x000fc60008706670 */
[C---:B------:R-:W-:Y:S02]  /*26d0*/  IMAD R7, R19.reuse, UR5, R0 ;  /* 0x0000000513077c24 */ /* 0x040fe4000f8e0200 */
[----:B------:R-:W-:Y:S01]  /*26e0*/  IMAD.WIDE.U32 R4, R19, UR4, R8 ;  /* 0x0000000413047c25 */ /* 0x000fe2000f8e0008 */
[----:B------:R-:W-:-:S03]  /*26f0*/  ULDC.64 UR4, c[0x0][0x5c8] ;  /* 0x0001720000047ab9 */ /* 0x000fc60000000a00 */
[----:B------:R-:W-:Y:S02]  /*2700*/  IMAD R11, R109, UR4, RZ ;  /* 0x000000046d0b7c24 */ /* 0x000fe4000f8e02ff */
[----:B------:R-:W-:Y:S02]  /*2710*/  IMAD.IADD R5, R5, 0x1, R7 ;  /* 0x0000000105057824 */ /* 0x000fe400078e0207 */
[C---:B------:R-:W-:Y:S02]  /*2720*/  IMAD R11, R108.reuse, UR5, R11 ;  /* 0x000000056c0b7c24 */ /* 0x040fe4000f8e020b */
[----:B------:R-:W-:-:S04]  /*2730*/  IMAD.WIDE.U32 R112, R108, UR4, R4 ;  /* 0x000000046c707c25 */ /* 0x000fc8000f8e0004 */
[----:B------:R-:W-:Y:S01]  /*2740*/  IMAD.MOV.U32 R0, RZ, RZ, -0x1 ;  /* 0xffffffffff007424 */ /* 0x000fe200078e00ff */
[----:B------:R-:W-:Y:S06]  /*2750*/  @P0 BRA `(.L_x_28) ;  /* 0x0000004c00000947 */ /* 0x000fec0003800000 */
[----:B-----5:R-:W-:Y:S01]  /*2760*/  FSETP.NEU.AND P1, PT, R89, RZ, PT ;  /* 0x000000ff5900720b */ /* 0x020fe20003f2d000 */
[----:B------:R-:W-:Y:S01]  /*2770*/  IMAD.IADD R4, R90, 0x1, -R101 ;  /* 0x000000015a047824 */ /* 0x000fe200078e0a65 */
[----:B------:R-:W-:Y:S01]  /*2780*/  BSSY B0, `(.L_x_28) ;  /* 0x00004bd000007945 */ /* 0x000fe20003800000 */
[----:B------:R-:W-:Y:S02]  /*2790*/  IMAD.IADD R3, R100, 0x1, -R3 ;  /* 0x0000000164037824 */ /* 0x000fe400078e0a03 */
[----:B------:R-:W-:Y:S01]  /*27a0*/  IMAD.IADD R105, R113, 0x1, R11 ;  /* 0x0000000171697824 */ /* 0x000fe200078e020b */
[----:B------:R-:W-:-:S04]  /*27b0*/  ISETP.GT.AND P6, PT, R4, RZ, PT ;  /* 0x000000ff0400720c */ /* 0x000fc80003fc4270 */
[----:B------:R-:W-:-:S03]  /*27c0*/  ISETP.GT.AND P0, PT, R3, RZ, P6 ;  /* 0x000000ff0300720c */ /* 0x000fc60003704270 */
[----:B------:R-:W-:Y:S10]  /*27d0*/  @!P1 BRA `(.L_x_29) ;  /* 0x0000003400709947 */ /* 0x000ff40003800000 */
[----:B------:R-:W0:Y:S01]  /*27e0*/  LDC.64 R14, c[0x0][0x5b8] ;  /* 0x00016e00ff0e7b82 */ /* 0x000e220000000a00 */
[----:B------:R-:W-:-:S07]  /*27f0*/  ULDC.64 UR4, c[0x0][0x5c0] ;  /* 0x0001700000047ab9 */ /* 0x000fce0000000a00 */
[----:B------:R-:W1:Y:S08]  /*2800*/  LDC.64 R106, c[0x0][0x5b0] ;  /* 0x00016c00ff6a7b82 */ /* 0x000e700000000a00 */
[----:B------:R-:W2:Y:S01]  /*2810*/  LDC.64 R12, c[0x0][0x5a8] ;  /* 0x00016a00ff0c7b82 */ /* 0x000ea20000000a00 */
[-C--:B0-----:R-:W-:Y:S02]  /*2820*/  IMAD R6, R21, R14.reuse, RZ ;  /* 0x0000000e15067224 */ /* 0x081fe400078e02ff */
[----:B------:R-:W-:-:S04]  /*2830*/  IMAD.WIDE.U32 R20, R19, R14, R8 ;  /* 0x0000000e13147225 */ /* 0x000fc800078e0008 */
[----:B------:R-:W-:Y:S02]  /*2840*/  IMAD R101, R19, R15, R6 ;  /* 0x0000000f13657224 */ /* 0x000fe400078e0206 */
[-C--:B-1----:R-:W-:Y:S02]  /*2850*/  IMAD R5, R109, R106.reuse, RZ ;  /* 0x0000006a6d057224 */ /* 0x082fe400078e02ff */
[----:B------:R-:W-:Y:S02]  /*2860*/  IMAD.IADD R103, R21, 0x1, R101 ;  /* 0x0000000115677824 */ /* 0x000fe400078e0265 */
[----:B------:R-:W-:Y:S02]  /*2870*/  IMAD.MOV.U32 R102, RZ, RZ, R20 ;  /* 0x000000ffff667224 */ /* 0x000fe400078e0014 */
[C---:B------:R-:W-:Y:S02]  /*2880*/  IMAD R119, R108.reuse, R107, R5 ;  /* 0x0000006b6c777224 */ /* 0x040fe400078e0205 */
[----:B------:R-:W-:-:S04]  /*2890*/  IMAD.WIDE.U32 R6, R108, R106, R102 ;  /* 0x0000006a6c067225 */ /* 0x000fc800078e0066 */
[----:B------:R-:W-:Y:S01]  /*28a0*/  IMAD.IADD R5, R7, 0x1, R119 ;  /* 0x0000000107057824 */ /* 0x000fe200078e0277 */
[----:B--2---:R-:W-:-:S04]  /*28b0*/  LEA R10, P1, R6, R12, 0x1 ;  /* 0x0000000c060a7211 */ /* 0x004fc800078208ff */
[----:B------:R-:W-:-:S05]  /*28c0*/  LEA.HI.X R11, R6, R13, R5, 0x1, P1 ;  /* 0x0000000d060b7211 */ /* 0x000fca00008f0c05 */
[----:B------:R-:W2:Y:S01]  /*28d0*/  @P0 LDG.E.LTC128B.U16 R5, desc[UR36][R10.64] ;  /* 0x000000240a050981 */ /* 0x000ea2000c1e1520 */
[----:B------:R-:W-:Y:S01]  /*28e0*/  ISETP.GT.AND P4, PT, R4, 0x1, PT ;  /* 0x000000010400780c */ /* 0x000fe20003f84270 */
[----:B------:R-:W-:Y:S01]  /*28f0*/  IMAD.WIDE.U32 R6, R108, R106, R8 ;  /* 0x0000006a6c067225 */ /* 0x000fe200078e0008 */
[----:B------:R-:W-:Y:S01]  /*2900*/  BSSY B1, `(.L_x_30) ;  /* 0x0000013000017945 */ /* 0x000fe20003800000 */
[----:B------:R-:W-:Y:S02]  /*2910*/  SHF.L.U64.HI R113, R106, 0x3, R107 ;  /* 0x000000036a717819 */ /* 0x000fe4000001026b */
[----:B------:R-:W-:Y:S01]  /*2920*/  IMAD.IADD R7, R119, 0x1, R7 ;  /* 0x0000000177077824 */ /* 0x000fe200078e0207 */
[----:B------:R-:W-:Y:S01]  /*2930*/  P2R R117, PR, RZ, 0x10 ;  /* 0x00000010ff757803 */ /* 0x000fe20000000000 */
[----:B------:R-:W-:-:S04]  /*2940*/  IMAD.WIDE.U32 R110, R19, R14, R6 ;  /* 0x0000000e136e7225 */ /* 0x000fc800078e0006 */
[----:B------:R-:W-:Y:S01]  /*2950*/  IMAD.IADD R7, R101, 0x1, R111 ;  /* 0x0000000165077824 */ /* 0x000fe200078e026f */
[----:B------:R-:W-:-:S04]  /*2960*/  LEA R6, P2, R110, R12, 0x1 ;  /* 0x0000000c6e067211 */ /* 0x000fc800078408ff */
[----:B------:R-:W-:Y:S01]  /*2970*/  LEA.HI.X R7, R110, R13, R7, 0x1, P2 ;  /* 0x0000000d6e077211 */ /* 0x000fe200010f0c07 */
[----:B--2---:R-:W-:-:S04]  /*2980*/  IMAD.U32 R104, R5, 0x10000, RZ ;  /* 0x0001000005687824 */ /* 0x004fc800078e00ff */
[----:B------:R-:W-:Y:S01]  /*2990*/  FMUL R15, R104, R89 ;  /* 0x00000059680f7220 */ /* 0x000fe20000400000 */
[----:B------:R-:W-:-:S03]  /*29a0*/  LEA R104, P1, R112, UR4, 0x1 ;  /* 0x0000000470687c11 */ /* 0x000fc6000f8208ff */
[----:B------:R-:W-:Y:S01]  /*29b0*/  FFMA R15, R56, R88, R15 ;  /* 0x00000058380f7223 */ /* 0x000fe2000000000f */
[----:B------:R-:W-:Y:S01]  /*29c0*/  LEA.HI.X R105, R112, UR5, R105, 0x1, P1 ;  /* 0x0000000570697c11 */ /* 0x000fe200088f0c69 */
[----:B------:R-:W-:Y:S01]  /*29d0*/  IMAD.SHL.U32 R112, R106, 0x8, RZ ;  /* 0x000000086a707824 */ /* 0x000fe200078e00ff */
[----:B------:R-:W-:Y:S02]  /*29e0*/  ISETP.GT.AND P1, PT, R3, RZ, P4 ;  /* 0x000000ff0300720c */ /* 0x000fe40002724270 */
[----:B------:R-:W-:-:S05]  /*29f0*/  F2FP.BF16.F32.PACK_AB R15, RZ, R15 ;  /* 0x0000000fff0f723e */ /* 0x000fca00000010ff */
[----:B------:R0:W-:Y:S06]  /*2a00*/  @P0 STG.E.U16 desc[UR36][R104.64], R15 ;  /* 0x0000000f68000986 */ /* 0x0001ec000c101524 */
[----:B------:R-:W-:Y:S05]  /*2a10*/  @!P1 BRA `(.L_x_31) ;  /* 0x0000000000049947 */ /* 0x000fea0003800000 */
[----:B------:R1:W5:Y:S02]  /*2a20*/  LDG.E.LTC128B.U16 R5, desc[UR36][R6.64+0x2] ;  /* 0x0000022406057981 */ /* 0x000364000c1e1520 */
.L_x_31:
[----:B------:R-:W-:Y:S05]  /*2a30*/  BSYNC B1 ;  /* 0x0000000000017941 */ /* 0x000fea0003800000 */
.L_x_30:
[----:B-----5:R-:W-:Y:S01]  /*2a40*/  IMAD.U32 R10, R5, 0x10000, RZ ;  /* 0x00010000050a7824 */ /* 0x020fe200078e00ff */
[----:B------:R-:W-:Y:S01]  /*2a50*/  ISETP.GT.AND P0, PT, R3, 0x8, P6 ;  /* 0x000000080300780c */ /* 0x000fe20003704270 */
[----:B------:R-:W-:Y:S01]  /*2a60*/  IMAD.WIDE.U32 R114, R108, R106, R112 ;  /* 0x0000006a6c727225 */ /* 0x000fe200078e0070 */
[----:B0-----:R-:W-:-:S03]  /*2a70*/  PRMT R15, R5, 0x7610, R15 ;  /* 0x00007610050f7816 */ /* 0x001fc6000000000f */
[----:B------:R-:W-:Y:S01]  /*2a80*/  FMUL R10, R10, R89 ;  /* 0x000000590a0a7220 */ /* 0x000fe20000400000 */
[----:B------:R-:W-:Y:S01]  /*2a90*/  IMAD.IADD R119, R119, 0x1, R115 ;  /* 0x0000000177777824 */ /* 0x000fe200078e0273 */
[----:B------:R-:W-:Y:S02]  /*2aa0*/  IADD3 R11, P2, R20, R114, RZ ;  /* 0x00000072140b7210 */ /* 0x000fe40007f5e0ff */
[----:B------:R-:W-:-:S03]  /*2ab0*/  FFMA R57, R57, R88, R10 ;  /* 0x0000005839397223 */ /* 0x000fc6000000000a */
[----:B------:R-:W-:Y:S01]  /*2ac0*/  IMAD.X R56, R119, 0x1, R103, P2 ;  /* 0x0000000177387824 */ /* 0x000fe200010e0667 */
[C---:B------:R-:W-:Y:S02]  /*2ad0*/  LEA R10, P2, R11.reuse, R12, 0x1 ;  /* 0x0000000c0b0a7211 */ /* 0x040fe400078408ff */
[----:B------:R-:W-:Y:S02]  /*2ae0*/  F2FP.BF16.F32.PACK_AB R57, RZ, R57 ;  /* 0x00000039ff39723e */ /* 0x000fe400000010ff */
[----:B------:R-:W-:Y:S01]  /*2af0*/  LEA.HI.X R11, R11, R13, R56, 0x1, P2 ;  /* 0x0000000d0b0b7211 */ /* 0x000fe200010f0c38 */
[----:B------:R-:W-:Y:S01]  /*2b00*/  @P1 IMAD.MOV.U32 R56, RZ, RZ, R104 ;  /* 0x000000ffff381224 */ /* 0x000fe200078e0068 */
[----:B------:R-:W-:Y:S01]  /*2b10*/  PRMT R111, R57, 0x7610, R111 ;  /* 0x00007610396f7816 */ /* 0x000fe2000000006f */
[----:B------:R-:W-:-:S05]  /*2b20*/  @P1 IMAD.MOV.U32 R57, RZ, RZ, R105 ;  /* 0x000000ffff391224 */ /* 0x000fca00078e0069 */
[----:B------:R0:W-:Y:S04]  /*2b30*/  @P1 STG.E.U16 desc[UR36][R56.64+0x2], R111 ;  /* 0x0000026f38001986 */ /* 0x0001e8000c101524 */
[----:B------:R-:W2:Y:S01]  /*2b40*/  @P0 LDG.E.LTC128B.U16 R15, desc[UR36][R10.64] ;  /* 0x000000240a0f0981 */ /* 0x000ea2000c1e1520 */
[----:B------:R-:W-:Y:S01]  /*2b50*/  IADD3 R114, P1, R8, R114, RZ ;  /* 0x0000007208727210 */ /* 0x000fe20007f3e0ff */
[----:B------:R-:W-:Y:S01]  /*2b60*/  BSSY B1, `(.L_x_32) ;  /* 0x0000012000017945 */ /* 0x000fe20003800000 */
[----:B------:R-:W-:-:S03]  /*2b70*/  SHF.L.U64.HI R121, R94, 0x1, R93 ;  /* 0x000000015e797819 */ /* 0x000fc6000001025d */
[----:B------:R-:W-:Y:S01]  /*2b80*/  IMAD.X R115, R9, 0x1, R119, P1 ;  /* 0x0000000109737824 */ /* 0x000fe200008e0677 */
[----:B------:R-:W-:Y:S01]  /*2b90*/  ISETP.GT.AND P1, PT, R3, 0x8, P4 ;  /* 0x000000080300780c */ /* 0x000fe20002724270 */
[----:B------:R-:W-:Y:S02]  /*2ba0*/  IMAD.SHL.U32 R119, R94, 0x2, RZ ;  /* 0x000000025e777824 */ /* 0x000fe400078e00ff */
[----:B------:R-:W-:-:S04]  /*2bb0*/  IMAD.WIDE.U32 R114, R19, R14, R114 ;  /* 0x0000000e13727225 */ /* 0x000fc800078e0072 */
[----:B0-----:R-:W-:Y:S01]  /*2bc0*/  IMAD.IADD R57, R101, 0x1, R115 ;  /* 0x0000000165397824 */ /* 0x001fe200078e0273 */
[----:B------:R-:W-:-:S04]  /*2bd0*/  LEA R56, P3, R114, R12, 0x1 ;  /* 0x0000000c72387211 */ /* 0x000fc800078608ff */
[----:B------:R-:W-:Y:S01]  /*2be0*/  LEA.HI.X R57, R114, R13, R57, 0x1, P3 ;  /* 0x0000000d72397211 */ /* 0x000fe200018f0c39 */
[----:B--2---:R-:W-:-:S04]  /*2bf0*/  IMAD.U32 R110, R15, 0x10000, RZ ;  /* 0x000100000f6e7824 */ /* 0x004fc800078e00ff */
[----:B------:R-:W-:Y:S01]  /*2c00*/  FMUL R5, R110, R89 ;  /* 0x000000596e057220 */ /* 0x000fe20000400000 */
[----:B------:R-:W-:-:S03]  /*2c10*/  IADD3 R110, P2, R119, R104, RZ ;  /* 0x00000068776e7210 */ /* 0x000fc60007f5e0ff */
[----:B------:R-:W-:Y:S02]  /*2c20*/  FFMA R5, R58, R88, R5 ;  /* 0x000000583a057223 */ /* 0x000fe40000000005 */
[----:B------:R-:W-:-:S03]  /*2c30*/  IMAD.X R111, R121, 0x1, R105, P2 ;  /* 0x00000001796f7824 */ /* 0x000fc600010e0669 */
[----:B------:R-:W-:-:S05]  /*2c40*/  F2FP.BF16.F32.PACK_AB R5, RZ, R5 ;  /* 0x00000005ff05723e */ /* 0x000fca00000010ff */
[----:B------:R0:W-:Y:S01]  /*2c50*/  @P0 STG.E.U16 desc[UR36][R110.64], R5 ;  /* 0x000000056e000986 */ /* 0x0001e2000c101524 */
[----:B------:R-:W-:Y:S05]  /*2c60*/  @!P1 BRA `(.L_x_33) ;  /* 0x0000000000049947 */ /* 0x000fea0003800000 */
[----:B------:R2:W5:Y:S02]  /*2c70*/  LDG.E.LTC128B.U16 R15, desc[UR36][R56.64+0x2] ;  /* 0x00000224380f7981 */ /* 0x000564000c1e1520 */
.L_x_33:
[----:B------:R-:W-:Y:S05]  /*2c80*/  BSYNC B1 ;  /* 0x0000000000017941 */ /* 0x000fea0003800000 */
.L_x_32:
[----:B-----5:R-:W-:Y:S01]  /*2c90*/  IMAD.U32 R10, R15, 0x10000, RZ ;  /* 0x000100000f0a7824 */ /* 0x020fe200078e00ff */
[----:B------:R-:W-:Y:S01]  /*2ca0*/  ISETP.GT.AND P4, PT, R4, 0x8, PT ;  /* 0x000000080400780c */ /* 0x000fe20003f84270 */
[----:B------:R-:W-:Y:S01]  /*2cb0*/  IMAD.MOV.U32 R58, RZ, RZ, R110 ;  /* 0x000000ffff3a7224 */ /* 0x000fe200078e006e */
[----:B------:R-:W-:Y:S01]  /*2cc0*/  BSSY B1, `(.L_x_34) ;  /* 0x000000b000017945 */ /* 0x000fe20003800000 */
[----:B------:R-:W-:Y:S01]  /*2cd0*/  FMUL R10, R10, R89 ;  /* 0x000000590a0a7220 */ /* 0x000fe20000400000 */
[----:B------:R-:W-:Y:S02]  /*2ce0*/  ISETP.GT.AND P0, PT, R3, RZ, P4 ;  /* 0x000000ff0300720c */ /* 0x000fe40002704270 */
[----:B------:R-:W-:Y:S01]  /*2cf0*/  P2R R115, PR, RZ, 0x10 ;  /* 0x00000010ff737803 */ /* 0x000fe20000000000 */
[----:B------:R-:W-:Y:S01]  /*2d00*/  FFMA R10, R59, R88, R10 ;  /* 0x000000583b0a7223 */ /* 0x000fe2000000000a */
[----:B------:R-:W-:Y:S01]  /*2d10*/  IMAD.MOV.U32 R59, RZ, RZ, R111 ;  /* 0x000000ffff3b7224 */ /* 0x000fe200078e006f */
[----:B------:R-:W-:-:S03]  /*2d20*/  PRMT R114, R15, 0x7610, R114 ;  /* 0x000076100f727816 */ /* 0x000fc60000000072 */
[----:B------:R-:W-:-:S05]  /*2d30*/  F2FP.BF16.F32.PACK_AB R10, RZ, R10 ;  /* 0x0000000aff0a723e */ /* 0x000fca00000010ff */
[----:B------:R3:W-:Y:S01]  /*2d40*/  @P1 STG.E.U16 desc[UR36][R58.64+0x2], R10 ;  /* 0x0000020a3a001986 */ /* 0x0007e2000c101524 */
[----:B------:R-:W-:Y:S05]  /*2d50*/  @!P0 BRA `(.L_x_35) ;  /* 0x0000000000048947 */ /* 0x000fea0003800000 */
[----:B------:R4:W5:Y:S02]  /*2d60*/  LDG.E.LTC128B.U16 R114, desc[UR36][R6.64+0x10] ;  /* 0x0000102406727981 */ /* 0x000964000c1e1520 */
.L_x_35:
[----:B------:R-:W-:Y:S05]  /*2d70*/  BSYNC B1 ;  /* 0x0000000000017941 */ /* 0x000fea0003800000 */
.L_x_34:
[----:B---3-5:R-:W-:Y:S01]  /*2d80*/  IMAD.U32 R10, R114, 0x10000, RZ ;  /* 0x00010000720a7824 */ /* 0x028fe200078e00ff */
[C---:B0-----:R-:W-:Y:S01]  /*2d90*/  SHF.L.U64.HI R5, R95.reuse, 0x1, R92 ;  /* 0x000000015f057819 */ /* 0x041fe2000001025c */
[----:B------:R-:W-:Y:S01]  /*2da0*/  IMAD.SHL.U32 R15, R95, 0x2, RZ ;  /* 0x000000025f0f7824 */ /* 0x000fe200078e00ff */
[----:B------:R-:W-:Y:S01]  /*2db0*/  ISETP.GT.AND P3, PT, R4, 0x9, PT ;  /* 0x000000090400780c */ /* 0x000fe20003f64270 */
[----:B------:R-:W-:Y:S01]  /*2dc0*/  FMUL R11, R10, R89 ;  /* 0x000000590a0b7220 */ /* 0x000fe20000400000 */
[----:B------:R-:W-:Y:S02]  /*2dd0*/  BSSY B1, `(.L_x_36) ;  /* 0x000000a000017945 */ /* 0x000fe40003800000 */
[----:B------:R-:W-:Y:S01]  /*2de0*/  IADD3 R10, P1, P2, R15, R104, R119 ;  /* 0x000000680f0a7210 */ /* 0x000fe20007a3e077 */
[----:B------:R-:W-:Y:S01]  /*2df0*/  FFMA R60, R60, R88, R11 ;  /* 0x000000583c3c7223 */ /* 0x000fe2000000000b */
[----:B------:R-:W-:Y:S02]  /*2e00*/  P2R R118, PR, RZ, 0x8 ;  /* 0x00000008ff767803 */ /* 0x000fe40000000000 */
[----:B------:R-:W-:-:S02]  /*2e10*/  IADD3.X R11, R5, R105, R121, P1, P2 ;  /* 0x00000069050b7210 */ /* 0x000fc40000fe4479 */
[----:B------:R-:W-:Y:S02]  /*2e20*/  F2FP.BF16.F32.PACK_AB R60, RZ, R60 ;  /* 0x0000003cff3c723e */ /* 0x000fe400000010ff */
[----:B------:R-:W-:-:S03]  /*2e30*/  ISETP.GT.AND P1, PT, R3, RZ, P3 ;  /* 0x000000ff0300720c */ /* 0x000fc60001f24270 */
[----:B------:R0:W-:Y:S10]  /*2e40*/  @P0 STG.E.U16 desc[UR36][R104.64+0x10], R60 ;  /* 0x0000103c68000986 */ /* 0x0001f4000c101524 */
[----:B------:R-:W-:Y:S05]  /*2e50*/  @!P1 BRA `(.L_x_37) ;  /* 0x0000000000049947 */ /* 0x000fea0003800000 */
[----:B------:R3:W5:Y:S02]  /*2e60*/  LDG.E.LTC128B.U16 R114, desc[UR36][R6.64+0x12] ;  /* 0x0000122406727981 */ /* 0x000764000c1e1520 */
.L_x_37:
[----:B------:R-:W-:Y:S05]  /*2e70*/  BSYNC B1 ;  /* 0x0000000000017941 */ /* 0x000fea0003800000 */
.L_x_36:
[----:B0----5:R-:W-:Y:S01]  /*2e80*/  IMAD.U32 R60, R114, 0x10000, RZ ;  /* 0x00010000723c7824 */ /* 0x021fe200078e00ff */
[----:B------:R-:W-:Y:S01]  /*2e90*/  ISETP.GT.AND P0, PT, R3, 0x8, P4 ;  /* 0x000000080300780c */ /* 0x000fe20002704270 */
[----:B------:R-:W-:Y:S02]  /*2ea0*/  BSSY B1, `(.L_x_38) ;  /* 0x000000a000017945 */ /* 0x000fe40003800000 */
[----:B------:R-:W-:-:S04]  /*2eb0*/  FMUL R60, R60, R89 ;  /* 0x000000593c3c7220 */ /* 0x000fc80000400000 */
[----:B------:R-:W-:Y:S01]  /*2ec0*/  FFMA R60, R61, R88, R60 ;  /* 0x000000583d3c7223 */ /* 0x000fe2000000003c */
[----:B------:R-:W-:-:S04]  /*2ed0*/  @P1 IMAD.MOV.U32 R61, RZ, RZ, R105 ;  /* 0x000000ffff3d1224 */ /* 0x000fc800078e0069 */
[----:B------:R-:W-:-:S04]  /*2ee0*/  F2FP.BF16.F32.PACK_AB R60, RZ, R60 ;  /* 0x0000003cff3c723e */ /* 0x000fc800000010ff */
[----:B------:R-:W-:Y:S01]  /*2ef0*/  PRMT R119, R60, 0x7610, R119 ;  /* 0x000076103c777816 */ /* 0x000fe20000000077 */
[----:B------:R-:W-:-:S05]  /*2f00*/  @P1 IMAD.MOV.U32 R60, RZ, RZ, R104 ;  /* 0x000000ffff3c1224 */ /* 0x000fca00078e0068 */
[----:B------:R0:W-:Y:S01]  /*2f10*/  @P1 STG.E.U16 desc[UR36][R60.64+0x12], R119 ;  /* 0x000012773c001986 */ /* 0x0001e2000c101524 */
[----:B------:R-:W-:Y:S05]  /*2f20*/  @!P0 BRA `(.L_x_39) ;  /* 0x0000000000048947 */ /* 0x000fea0003800000 */
[----:B------:R0:W5:Y:S02]  /*2f30*/  LDG.E.LTC128B.U16 R114, desc[UR36][R56.64+0x10] ;  /* 0x0000102438727981 */ /* 0x000164000c1e1520 */
.L_x_39:
[----:B------:R-:W-:Y:S05]  /*2f40*/  BSYNC B1 ;  /* 0x0000000000017941 */ /* 0x000fea0003800000 */
.L_x_38:
[----:B0----5:R-:W-:Y:S01]  /*2f50*/  IMAD.U32 R60, R114, 0x10000, RZ ;  /* 0x00010000723c7824 */ /* 0x021fe200078e00ff */
[----:B------:R-:W-:Y:S01]  /*2f60*/  ISETP.GT.AND P1, PT, R3, 0x8, P3 ;  /* 0x000000080300780c */ /* 0x000fe20001f24270 */
[----:B------:R-:W-:Y:S02]  /*2f70*/  BSSY B1, `(.L_x_40) ;  /* 0x0000007000017945 */ /* 0x000fe40003800000 */
[----:B------:R-:W-:-:S04]  /*2f80*/  FMUL R61, R60, R89 ;  /* 0x000000593c3d7220 */ /* 0x000fc80000400000 */
[----:B------:R-:W-:-:S05]  /*2f90*/  FFMA R61, R62, R88, R61 ;  /* 0x000000583e3d7223 */ /* 0x000fca000000003d */
[----:B------:R-:W-:-:S05]  /*2fa0*/  F2FP.BF16.F32.PACK_AB R61, RZ, R61 ;  /* 0x0000003dff3d723e */ /* 0x000fca00000010ff */
[----:B------:R0:W-:Y:S01]  /*2fb0*/  @P0 STG.E.U16 desc[UR36][R58.64+0x10], R61 ;  /* 0x0000103d3a000986 */ /* 0x0001e2000c101524 */
[----:B------:R-:W-:Y:S05]  /*2fc0*/  @!P1 BRA `(.L_x_41) ;  /* 0x0000000000049947 */ /* 0x000fea0003800000 */
[----:B------:R0:W5:Y:S02]  /*2fd0*/  LDG.E.LTC128B.U16 R114, desc[UR36][R56.64+0x12] ;  /* 0x0000122438727981 */ /* 0x000164000c1e1520 */
.L_x_41:
[----:B------:R-:W-:Y:S05]  /*2fe0*/  BSYNC B1 ;  /* 0x0000000000017941 */ /* 0x000fea0003800000 */
.L_x_40:
[----:B-----5:R-:W-:Y:S01]  /*2ff0*/  IMAD.U32 R60, R114, 0x10000, RZ ;  /* 0x00010000723c7824 */ /* 0x020fe200078e00ff */
[----:B------:R-:W-:Y:S01]  /*3000*/  IADD3 R123, P0, R108, 0x80, RZ ;  /* 0x000000806c7b7810 */ /* 0x000fe20007f1e0ff */
[----:B------:R-:W-:Y:S01]  /*3010*/  BSSY B1, `(.L_x_42) ;  /* 0x000000b000017945 */ /* 0x000fe20003800000 */
[----:B------:R-:W-:Y:S01]  /*3020*/  ISETP.GT.AND P2, PT, R4, 0x10, PT ;  /* 0x000000100400780c */ /* 0x000fe20003f44270 */
[----:B------:R-:W-:Y:S02]  /*3030*/  FMUL R60, R60, R89 ;  /* 0x000000593c3c7220 */ /* 0x000fe40000400000 */
[----:B------:R-:W-:Y:S01]  /*3040*/  IMAD.X R109, RZ, RZ, R109, P0 ;  /* 0x000000ffff6d7224 */ /* 0x000fe200000e066d */
[----:B------:R-:W-:Y:S01]  /*3050*/  ISETP.GT.AND P0, PT, R3, RZ, P2 ;  /* 0x000000ff0300720c */ /* 0x000fe20001704270 */
[----:B------:R-:W-:Y:S01]  /*3060*/  FFMA R60, R63, R88, R60 ;  /* 0x000000583f3c7223 */ /* 0x000fe2000000003c */
[----:B------:R-:W-:-:S04]  /*3070*/  P2R R119, PR, RZ, 0x4 ;  /* 0x00000004ff777803 */ /* 0x000fc80000000000 */
[----:B------:R-:W-:-:S05]  /*3080*/  F2FP.BF16.F32.PACK_AB R60, RZ, R60 ;  /* 0x0000003cff3c723e */ /* 0x000fca00000010ff */
[----:B------:R0:W-:Y:S02]  /*3090*/  @P1 STG.E.U16 desc[UR36][R58.64+0x12], R60 ;  /* 0x0000123c3a001986 */ /* 0x0001e4000c101524 */
[----:B------:R-:W-:Y:S05]  /*30a0*/  @!P0 BRA `(.L_x_43) ;  /* 0x0000000000048947 */ /* 0x000fea0003800000 */
[----:B------:R0:W5:Y:S02]  /*30b0*/  LDG.E.LTC128B.U16 R114, desc[UR36][R6.64+0x20] ;  /* 0x0000202406727981 */ /* 0x000164000c1e1520 */
.L_x_43:
[----:B------:R-:W-:Y:S05]  /*30c0*/  BSYNC B1 ;  /* 0x0000000000017941 */ /* 0x000fea0003800000 */
.L_x_42:
[----:B0----5:R-:W-:Y:S01]  /*30d0*/  IMAD.U32 R60, R114, 0x10000, RZ ;  /* 0x00010000723c7824 */ /* 0x021fe200078e00ff */
[----:B------:R-:W-:Y:S01]  /*30e0*/  ISETP.GT.AND P1, PT, R4, 0x11, PT ;  /* 0x000000110400780c */ /* 0x000fe20003f24270 */
[-C--:B------:R-:W-:Y:S01]  /*30f0*/  IMAD.WIDE.U32 R62, R123, R106.reuse, R8 ;  /* 0x0000006a7b3e7225 */ /* 0x080fe200078e0008 */
[----:B------:R-:W-:Y:S03]  /*3100*/  BSSY B1, `(.L_x_44) ;  /* 0x0000021000017945 */ /* 0x000fe60003800000 */
[----:B------:R-:W-:Y:S01]  /*3110*/  FMUL R21, R60, R89 ;  /* 0x000000593c157220 */ /* 0x000fe20000400000 */
[----:B------:R-:W-:-:S03]  /*3120*/  IMAD R60, R109, R106, RZ ;  /* 0x0000006a6d3c7224 */ /* 0x000fc600078e02ff */
[----:B------:R-:W-:Y:S01]  /*3130*/  FFMA R21, R64, R88, R21 ;  /* 0x0000005840157223 */ /* 0x000fe20000000015 */
[C---:B------:R-:W-:Y:S02]  /*3140*/  IMAD R121, R123.reuse, R107, R60 ;  /* 0x0000006b7b797224 */ /* 0x040fe400078e023c */
[----:B------:R-:W-:Y:S02]  /*3150*/  IMAD.WIDE.U32 R60, R123, R106, R102 ;  /* 0x0000006a7b3c7225 */ /* 0x000fe400078e0066 */
[----:B------:R-:W-:Y:S02]  /*3160*/  F2FP.BF16.F32.PACK_AB R21, RZ, R21 ;  /* 0x00000015ff15723e */ /* 0x000fe400000010ff */
[----:B------:R-:W-:Y:S02]  /*3170*/  IMAD.IADD R63, R121, 0x1, R63 ;  /* 0x00000001793f7824 */ /* 0x000fe400078e023f */
[----:B------:R-:W-:Y:S01]  /*3180*/  PRMT R107, R21, 0x7610, R107 ;  /* 0x00007610156b7816 */ /* 0x000fe2000000006b */
[----:B------:R-:W-:-:S02]  /*3190*/  IMAD.IADD R21, R61, 0x1, R121 ;  /* 0x000000013d157824 */ /* 0x000fc400078e0279 */
[----:B------:R-:W-:Y:S02]  /*31a0*/  IMAD.WIDE.U32 R108, R19, R14, R62 ;  /* 0x0000000e136c7225 */ /* 0x000fe400078e003e */
[----:B------:R0:W-:Y:S01]  /*31b0*/  @P0 STG.E.U16 desc[UR36][R104.64+0x20], R107 ;  /* 0x0000206b68000986 */ /* 0x0001e2000c101524 */
[----:B------:R-:W-:-:S04]  /*31c0*/  LEA R62, P0, R60, R12, 0x1 ;  /* 0x0000000c3c3e7211 */ /* 0x000fc800078008ff */
[----:B------:R-:W-:Y:S01]  /*31d0*/  LEA.HI.X R63, R60, R13, R21, 0x1, P0 ;  /* 0x0000000d3c3f7211 */ /* 0x000fe200000f0c15 */
[----:B------:R-:W-:Y:S01]  /*31e0*/  IMAD.IADD R21, R101, 0x1, R109 ;  /* 0x0000000165157824 */ /* 0x000fe200078e026d */
[----:B------:R-:W-:-:S04]  /*31f0*/  LEA R60, P0, R108, R12, 0x1 ;  /* 0x0000000c6c3c7211 */ /* 0x000fc800078008ff */
[----:B------:R-:W-:Y:S01]  /*3200*/  LEA.HI.X R61, R108, R13, R21, 0x1, P0 ;  /* 0x0000000d6c3d7211 */ /* 0x000fe200000f0c15 */
[----:B0-----:R-:W-:-:S04]  /*3210*/  IMAD.WIDE.U32 R106, R123, R106, R112 ;  /* 0x0000006a7b6a7225 */ /* 0x001fc800078e0070 */
[----:B------:R-:W-:Y:S01]  /*3220*/  IMAD.IADD R121, R121, 0x1, R107 ;  /* 0x0000000179797824 */ /* 0x000fe200078e026b */
[----:B------:R-:W-:-:S05]  /*3230*/  IADD3 R64, P0, R20, R106, RZ ;  /* 0x0000006a14407210 */ /* 0x000fca0007f1e0ff */
[----:B------:R-:W-:Y:S01]  /*3240*/  IMAD.X R102, R121, 0x1, R103, P0 ;  /* 0x0000000179667824 */ /* 0x000fe200000e0667 */
[----:B------:R-:W-:-:S05]  /*3250*/  IADD3 R20, P0, R8, R106, RZ ;  /* 0x0000006a08147210 */ /* 0x000fca0007f1e0ff */
[----:B------:R-:W-:Y:S01]  /*3260*/  IMAD.X R21, R9, 0x1, R121, P0 ;  /* 0x0000000109157824 */ /* 0x000fe200000e0679 */
[----:B------:R-:W-:Y:S01]  /*3270*/  LEA R8, P0, R64, R12, 0x1 ;  /* 0x0000000c40087211 */ /* 0x000fe200078008ff */
[----:B------:R-:W-:-:S03]  /*3280*/  IMAD.WIDE.U32 R20, R19, R14, R20 ;  /* 0x0000000e13147225 */ /* 0x000fc600078e0014 */
[----:B------:R-:W-:Y:S01]  /*3290*/  LEA.HI.X R9, R64, R13, R102, 0x1, P0 ;  /* 0x0000000d40097211 */ /* 0x000fe200000f0c66 */
[----:B------:R-:W-:Y:S01]  /*32a0*/  IMAD.IADD R101, R101, 0x1, R21 ;  /* 0x0000000165657824 */ /* 0x000fe200078e0215 */
[----:B------:R-:W-:-:S04]  /*32b0*/  LEA R12, P0, R20, R12, 0x1 ;  /* 0x0000000c140c7211 */ /* 0x000fc800078008ff */
[----:B------:R-:W-:Y:S02]  /*32c0*/  LEA.HI.X R13, R20, R13, R101, 0x1, P0 ;  /* 0x0000000d140d7211 */ /* 0x000fe400000f0c65 */
[----:B------:R-:W-:Y:S02]  /*32d0*/  ISETP.GT.AND P0, PT, R3, RZ, P1 ;  /* 0x000000ff0300720c */ /* 0x000fe40000f04270 */
[----:B------:R-:W-:-:S11]  /*32e0*/  P2R R101, PR, RZ, 0x2 ;  /* 0x00000002ff657803 */ /* 0x000fd60000000000 */
[----:B------:R-:W-:Y:S05]  /*32f0*/  @!P0 BRA `(.L_x_45) ;  /* 0x0000000000048947 */ /* 0x000fea0003800000 */
[----:B------:R0:W5:Y:S02]  /*3300*/  LDG.E.LTC128B.U16 R114, desc[UR36][R6.64+0x22] ;  /* 0x0000222406727981 */ /* 0x000164000c1e1520 */
.L_x_45:
[----:B------:R-:W-:Y:S05]  /*3310*/  BSYNC B1 ;  /* 0x0000000000017941 */ /* 0x000fea0003800000 */
.L_x_44:
[----:B-----5:R-:W-:Y:S01]  /*3320*/  IMAD.U32 R14, R114, 0x10000, RZ ;  /* 0x00010000720e7824 */ /* 0x020fe200078e00ff */
[----:B------:R-:W-:Y:S01]  /*3330*/  BSSY B1, `(.L_x_46) ;  /* 0x000000a000017945 */ /* 0x000fe20003800000 */
[----:B------:R-:W-:Y:S02]  /*3340*/  @P0 IMAD.MOV.U32 R20, RZ, RZ, R104 ;  /* 0x000000ffff140224 */ /* 0x000fe400078e0068 */
[----:B------:R-:W-:Y:S01]  /*3350*/  FMUL R14, R14, R89 ;  /* 0x000000590e0e7220 */ /* 0x000fe20000400000 */
[----:B------:R-:W-:-:S03]  /*3360*/  @P0 IMAD.MOV.U32 R21, RZ, RZ, R105 ;  /* 0x000000ffff150224 */ /* 0x000fc600078e0069 */
[----:B------:R-:W-:-:S05]  /*3370*/  FFMA R14, R65, R88, R14 ;  /* 0x00000058410e7223 */ /* 0x000fca000000000e */
[----:B------:R-:W-:-:S05]  /*3380*/  F2FP.BF16.F32.PACK_AB R14, RZ, R14 ;  /* 0x0000000eff0e723e */ /* 0x000fca00000010ff */
[----:B------:R0:W-:Y:S01]  /*3390*/  @P0 STG.E.U16 desc[UR36][R20.64+0x22], R14 ;  /* 0x0000220e14000986 */ /* 0x0001e2000c101524 */
[----:B------:R-:W-:-:S13]  /*33a0*/  ISETP.GT.AND P0, PT, R3, 0x8, P2 ;  /* 0x000000080300780c */ /* 0x000fda0001704270 */
[----:B0-----:R-:W-:Y:S05]  /*33b0*/  @!P0 BRA `(.L_x_47) ;  /* 0x0000000000048947 */ /* 0x001fea0003800000 */
[----:B------:R0:W5:Y:S02]  /*33c0*/  LDG.E.LTC128B.U16 R114, desc[UR36][R56.64+0x20] ;  /* 0x0000202438727981 */ /* 0x000164000c1e1520 */
.L_x_47:
[----:B------:R-:W-:Y:S05]  /*33d0*/  BSYNC B1 ;  /* 0x0000000000017941 */ /* 0x000fea0003800000 */
.L_x_46:
[----:B-----5:R-:W-:Y:S01]  /*33e0*/  IMAD.U32 R14, R114, 0x10000, RZ ;  /* 0x00010000720e7824 */ /* 0x020fe200078e00ff */
[----:B------:R-:W-:Y:S03]  /*33f0*/  BSSY B1, `(.L_x_48) ;  /* 0x0000008000017945 */ /* 0x000fe60003800000 */
[----:B------:R-:W-:-:S04]  /*3400*/  FMUL R19, R14, R89 ;  /* 0x000000590e137220 */ /* 0x000fc80000400000 */
[----:B------:R-:W-:-:S05]  /*3410*/  FFMA R19, R66, R88, R19 ;  /* 0x0000005842137223 */ /* 0x000fca0000000013 */
[----:B------:R-:W-:-:S05]  /*3420*/  F2FP.BF16.F32.PACK_AB R19, RZ, R19 ;  /* 0x00000013ff13723e */ /* 0x000fca00000010ff */
[----:B------:R0:W-:Y:S01]  /*3430*/  @P0 STG.E.U16 desc[UR36][R58.64+0x20], R19 ;  /* 0x000020133a000986 */ /* 0x0001e2000c101524 */
[----:B------:R-:W-:-:S13]  /*3440*/  ISETP.GT.AND P0, PT, R3, 0x8, P1 ;  /* 0x000000080300780c */ /* 0x000fda0000f04270 */
[----:B0-----:R-:W-:Y:S05]  /*3450*/  @!P0 BRA `(.L_x_49) ;  /* 0x0000000000048947 */ /* 0x001fea0003800000 */
[----:B------:R0:W5:Y:S02]  /*3460*/  LDG.E.LTC128B.U16 R114, desc[UR36][R56.64+0x22] ;  /* 0x0000222438727981 */ /* 0x000164000c1e1520 */
.L_x_49:
[----:B------:R-:W-:Y:S05]  /*3470*/  BSYNC B1 ;  /* 0x0000000000017941 */ /* 0x000fea0003800000 */
.L_x_48:
[----:B-----5:R-:W-:Y:S01]  /*3480*/  IMAD.U32 R14, R114, 0x10000, RZ ;  /* 0x00010000720e7824 */ /* 0x020fe200078e00ff */
[----:B------:R-:W-:Y:S01]  /*3490*/  ISETP.GT.AND P2, PT, R4, 0x18, PT ;  /* 0x000000180400780c */ /* 0x000fe20003f44270 */
[----:B------:R-:W-:Y:S02]  /*34a0*/  BSSY B1, `(.L_x_50) ;  /* 0x0000009000017945 */ /* 0x000fe40003800000 */
[----:B------:R-:W-:Y:S01]  /*34b0*/  FMUL R14, R14, R89 ;  /* 0x000000590e0e7220 */ /* 0x000fe20000400000 */
[----:B------:R-:W-:-:S03]  /*34c0*/  P2R R102, PR, RZ, 0x4 ;  /* 0x00000004ff667803 */ /* 0x000fc60000000000 */
[----:B------:R-:W-:-:S05]  /*34d0*/  FFMA R14, R67, R88, R14 ;  /* 0x00000058430e7223 */ /* 0x000fca000000000e */
[----:B------:R-:W-:-:S05]  /*34e0*/  F2FP.BF16.F32.PACK_AB R14, RZ, R14 ;  /* 0x0000000eff0e723e */ /* 0x000fca00000010ff */
[----:B------:R0:W-:Y:S01]  /*34f0*/  @P0 STG.E.U16 desc[UR36][R58.64+0x22], R14 ;  /* 0x0000220e3a000986 */ /* 0x0001e2000c101524 */
[----:B------:R-:W-:-:S13]  /*3500*/  ISETP.GT.AND P0, PT, R3, RZ, P2 ;  /* 0x000000ff0300720c */ /* 0x000fda0001704270 */
[----:B0-----:R-:W-:Y:S05]  /*3510*/  @!P0 BRA `(.L_x_51) ;  /* 0x0000000000048947 */ /* 0x001fea0003800000 */
[----:B------:R0:W5:Y:S02]  /*3520*/  LDG.E.LTC128B.U16 R114, desc[UR36][R6.64+0x30] ;  /* 0x0000302406727981 */ /* 0x000164000c1e1520 */
.L_x_51:
[----:B------:R-:W-:Y:S05]  /*3530*/  BSYNC B1 ;  /* 0x0000000000017941 */ /* 0x000fea0003800000 */
.L_x_50:
[----:B-----5:R-:W-:Y:S01]  /*3540*/  IMAD.U32 R14, R114, 0x10000, RZ ;  /* 0x00010000720e7824 */ /* 0x020fe200078e00ff */
[----:B------:R-:W-:Y:S01]  /*3550*/  ISETP.GT.AND P1, PT, R4, 0x19, PT ;  /* 0x000000190400780c */ /* 0x000fe20003f24270 */
[----:B------:R-:W-:Y:S01]  /*3560*/  @P0 IMAD.MOV.U32 R20, RZ, RZ, R104 ;  /* 0x000000ffff140224 */ /* 0x000fe200078e0068 */
[----:B------:R-:W-:Y:S01]  /*3570*/  BSSY B1, `(.L_x_52) ;  /* 0x000000a000017945 */ /* 0x000fe20003800000 */
[----:B------:R-:W-:Y:S01]  /*3580*/  FMUL R19, R14, R89 ;  /* 0x000000590e137220 */ /* 0x000fe20000400000 */
[----:B------:R-:W-:-:S03]  /*3590*/  @P0 IMAD.MOV.U32 R21, RZ, RZ, R105 ;  /* 0x000000ffff150224 */ /* 0x000fc600078e0069 */
[----:B------:R-:W-:Y:S01]  /*35a0*/  FFMA R19, R68, R88, R19 ;  /* 0x0000005844137223 */ /* 0x000fe20000000013 */
[----:B------:R-:W-:-:S04]  /*35b0*/  P2R R68, PR, RZ, 0x2 ;  /* 0x00000002ff447803 */ /* 0x000fc80000000000 */
[----:B------:R-:W-:-:S05]  /*35c0*/  F2FP.BF16.F32.PACK_AB R19, RZ, R19 ;  /* 0x00000013ff13723e */ /* 0x000fca00000010ff */
[----:B------:R0:W-:Y:S01]  /*35d0*/  @P0 STG.E.U16 desc[UR36][R20.64+0x30], R19 ;  /* 0x0000301314000986 */ /* 0x0001e2000c101524 */
[----:B------:R-:W-:-:S13]  /*35e0*/  ISETP.GT.AND P0, PT, R3, RZ, P1 ;  /* 0x000000ff0300720c */ /* 0x000fda0000f04270 */
[----:B0-----:R-:W-:Y:S05]  /*35f0*/  @!P0 BRA `(.L_x_53) ;  /* 0x0000000000048947 */ /* 0x001fea0003800000 */
[----:B------:R0:W5:Y:S02]  /*3600*/  LDG.E.LTC128B.U16 R114, desc[UR36][R6.64+0x32] ;  /* 0x0000322406727981 */ /* 0x000164000c1e1520 */
.L_x_53:
[----:B------:R-:W-:Y:S05]  /*3610*/  BSYNC B1 ;  /* 0x0000000000017941 */ /* 0x000fea0003800000 */
.L_x_52:
        /* <DEDUP_REMOVED lines=11> */
.L_x_55:
[----:B------:R-:W-:Y:S05]  /*36d0*/  BSYNC B1 ;  /* 0x0000000000017941 */ /* 0x000fea0003800000 */
.L_x_54:
        /* <DEDUP_REMOVED lines=9> */
.L_x_57:
[----:B------:R-:W-:Y:S05]  /*3770*/  BSYNC B1 ;  /* 0x0000000000017941 */ /* 0x000fea0003800000 */
.L_x_56:
        /* <DEDUP_REMOVED lines=11> */
.L_x_59:
[----:B------:R-:W-:Y:S05]  /*3830*/  BSYNC B1 ;  /* 0x0000000000017941 */ /* 0x000fea0003800000 */
.L_x_58:
[----:B-----5:R-:W-:Y:S01]  /*3840*/  IMAD.U32 R14, R114, 0x10000, RZ ;  /* 0x00010000720e7824 */ /* 0x020fe200078e00ff */
[----:B------:R-:W-:Y:S01]  /*3850*/  ISETP.GT.AND P1, PT, R4, 0x21, PT ;  /* 0x000000210400780c */ /* 0x000fe20003f24270 */
[----:B------:R-:W-:Y:S01]  /*3860*/  @P0 IMAD.MOV.U32 R20, RZ, RZ, R104 ;  /* 0x000000ffff140224 */ /* 0x000fe200078e0068 */
[----:B------:R-:W-:Y:S01]  /*3870*/  BSSY B1, `(.L_x_60) ;  /* 0x000000a000017945 */ /* 0x000fe20003800000 */
[----:B------:R-:W-:Y:S01]  /*3880*/  FMUL R19, R14, R89 ;  /* 0x000000590e137220 */ /* 0x000fe20000400000 */
[----:B------:R-:W-:Y:S01]  /*3890*/  @P0 IMAD.MOV.U32 R21, RZ, RZ, R105 ;  /* 0x000000ffff150224 */ /* 0x000fe200078e0069 */
[----:B------:R-:W-:Y:S02]  /*38a0*/  P2R R70, PR, RZ, 0x2 ;  /* 0x00000002ff467803 */ /* 0x000fe40000000000 */
[----:B------:R-:W-:-:S05]  /*38b0*/  FFMA R19, R72, R88, R19 ;  /* 0x0000005848137223 */ /* 0x000fca0000000013 */
[----:B------:R-:W-:-:S05]  /*38c0*/  F2FP.BF16.F32.PACK_AB R19, RZ, R19 ;  /* 0x00000013ff13723e */ /* 0x000fca00000010ff */
[----:B------:R0:W-:Y:S01]  /*38d0*/  @P0 STG.E.U16 desc[UR36][R20.64+0x40], R19 ;  /* 0x0000401314000986 */ /* 0x0001e2000c101524 */
[----:B------:R-:W-:-:S13]  /*38e0*/  ISETP.GT.AND P0, PT, R3, RZ, P1 ;  /* 0x000000ff0300720c */ /* 0x000fda0000f04270 */
[----:B0-----:R-:W-:Y:S05]  /*38f0*/  @!P0 BRA `(.L_x_61) ;  /* 0x0000000000048947 */ /* 0x001fea0003800000 */
[----:B------:R0:W5:Y:S02]  /*3900*/  LDG.E.LTC128B.U16 R114, desc[UR36][R6.64+0x42] ;  /* 0x0000422406727981 */ /* 0x000164000c1e1520 */
.L_x_61:
[----:B------:R-:W-:Y:S05]  /*3910*/  BSYNC B1 ;  /* 0x0000000000017941 */ /* 0x000fea0003800000 */
.L_x_60:
        /* <DEDUP_REMOVED lines=11> */
.L_x_63:
[----:B------:R-:W-:Y:S05]  /*39d0*/  BSYNC B1 ;  /* 0x0000000000017941 */ /* 0x000fea0003800000 */
.L_x_62:
        /* <DEDUP_REMOVED lines=9> */
.L_x_65:
[----:B------:R-:W-:Y:S05]  /*3a70*/  BSYNC B1 ;  /* 0x0000000000017941 */ /* 0x000fea0003800000 */
.L_x_64:
        /* <DEDUP_REMOVED lines=11> */
.L_x_67:
[----:B------:R-:W-:Y:S05]  /*3b30*/  BSYNC B1 ;  /* 0x0000000000017941 */ /* 0x000fea0003800000 */
.L_x_66:
        /* <DEDUP_REMOVED lines=13> */
.L_x_69:
[----:B------:R-:W-:Y:S05]  /*3c10*/  BSYNC B1 ;  /* 0x0000000000017941 */ /* 0x000fea0003800000 */
.L_x_68:
        /* <DEDUP_REMOVED lines=11> */
.L_x_71:
[----:B------:R-:W-:Y:S05]  /*3cd0*/  BSYNC B1 ;  /* 0x0000000000017941 */ /* 0x000fea0003800000 */
.L_x_70:
        /* <DEDUP_REMOVED lines=9> */
.L_x_73:
[----:B------:R-:W-:Y:S05]  /*3d70*/  BSYNC B1 ;  /* 0x0000000000017941 */ /* 0x000fea0003800000 */
.L_x_72:
[----:B-----5:R-:W-:Y:S01]  /*3d80*/  IMAD.U32 R14, R114, 0x10000, RZ ;  /* 0x00010000720e7824 */ /* 0x020fe200078e00ff */
[----:B------:R-:W-:Y:S01]  /*3d90*/  ISETP.GT.AND P3, PT, R4, 0x30, PT ;  /* 0x000000300400780c */ /* 0x000fe20003f64270 */
[----:B------:R-:W-:Y:S02]  /*3da0*/  BSSY B1, `(.L_x_74) ;  /* 0x0000008000017945 */ /* 0x000fe40003800000 */
[----:B------:R-:W-:-:S04]  /*3db0*/  FMUL R14, R14, R89 ;  /* 0x000000590e0e7220 */ /* 0x000fc80000400000 */
[----:B------:R-:W-:-:S05]  /*3dc0*/  FFMA R14, R79, R88, R14 ;  /* 0x000000584f0e7223 */ /* 0x000fca000000000e */
[----:B------:R-:W-:-:S05]  /*3dd0*/  F2FP.BF16.F32.PACK_AB R14, RZ, R14 ;  /* 0x0000000eff0e723e */ /* 0x000fca00000010ff */
[----:B------:R0:W-:Y:S01]  /*3de0*/  @P0 STG.E.U16 desc[UR36][R58.64+0x52], R14 ;  /* 0x0000520e3a000986 */ /* 0x0001e2000c101524 */
[----:B------:R-:W-:-:S13]  /*3df0*/  ISETP.GT.AND P0, PT, R3, RZ, P3 ;  /* 0x000000ff0300720c */ /* 0x000fda0001f04270 */
[----:B0-----:R-:W-:Y:S05]  /*3e00*/  @!P0 BRA `(.L_x_75) ;  /* 0x0000000000048947 */ /* 0x001fea0003800000 */
[----:B------:R0:W5:Y:S02]  /*3e10*/  LDG.E.LTC128B.U16 R114, desc[UR36][R6.64+0x60] ;  /* 0x0000602406727981 */ /* 0x000164000c1e1520 */
.L_x_75:
[----:B------:R-:W-:Y:S05]  /*3e20*/  BSYNC B1 ;  /* 0x0000000000017941 */ /* 0x000fea0003800000 */
.L_x_74:
[----:B-----5:R-:W-:Y:S01]  /*3e30*/  IMAD.U32 R14, R114, 0x10000, RZ ;  /* 0x00010000720e7824 */ /* 0x020fe200078e00ff */
[----:B------:R-:W-:Y:S01]  /*3e40*/  ISETP.GT.AND P2, PT, R4, 0x31, PT ;  /* 0x000000310400780c */ /* 0x000fe20003f44270 */
[----:B------:R-:W-:Y:S01]  /*3e50*/  @P0 IMAD.MOV.U32 R20, RZ, RZ, R104 ;  /* 0x000000ffff140224 */ /* 0x000fe200078e0068 */
[----:B------:R-:W-:Y:S01]  /*3e60*/  BSSY B1, `(.L_x_76) ;  /* 0x0000009000017945 */ /* 0x000fe20003800000 */
[----:B------:R-:W-:Y:S01]  /*3e70*/  FMUL R19, R14, R89 ;  /* 0x000000590e137220 */ /* 0x000fe20000400000 */
[----:B------:R-:W-:-:S03]  /*3e80*/  @P0 IMAD.MOV.U32 R21, RZ, RZ, R105 ;  /* 0x000000ffff150224 */ /* 0x000fc600078e0069 */
[----:B------:R-:W-:-:S05]  /*3e90*/  FFMA R19, R80, R88, R19 ;  /* 0x0000005850137223 */ /* 0x000fca0000000013 */
[----:B------:R-:W-:-:S05]  /*3ea0*/  F2FP.BF16.F32.PACK_AB R19, RZ, R19 ;  /* 0x00000013ff13723e */ /* 0x000fca00000010ff */
[----:B------:R0:W-:Y:S01]  /*3eb0*/  @P0 STG.E.U16 desc[UR36][R20.64+0x60], R19 ;  /* 0x0000601314000986 */ /* 0x0001e2000c101524 */
[----:B------:R-:W-:-:S13]  /*3ec0*/  ISETP.GT.AND P0, PT, R3, RZ, P2 ;  /* 0x000000ff0300720c */ /* 0x000fda0001704270 */
[----:B0-----:R-:W-:Y:S05]  /*3ed0*/  @!P0 BRA `(.L_x_77) ;  /* 0x0000000000048947 */ /* 0x001fea0003800000 */
[----:B------:R0:W5:Y:S02]  /*3ee0*/  LDG.E.LTC128B.U16 R114, desc[UR36][R6.64+0x62] ;  /* 0x0000622406727981 */ /* 0x000164000c1e1520 */
.L_x_77:
[----:B------:R-:W-:Y:S05]  /*3ef0*/  BSYNC B1 ;  /* 0x0000000000017941 */ /* 0x000fea0003800000 */
.L_x_76:
        /* <DEDUP_REMOVED lines=11> */
.L_x_79:
[----:B------:R-:W-:Y:S05]  /*3fb0*/  BSYNC B1 ;  /* 0x0000000000017941 */ /* 0x000fea0003800000 */
.L_x_78:
        /* <DEDUP_REMOVED lines=9> */
.L_x_81:
[----:B------:R-:W-:Y:S05]  /*4050*/  BSYNC B1 ;  /* 0x0000000000017941 */ /* 0x000fea0003800000 */
.L_x_80:
        /* <DEDUP_REMOVED lines=10> */
.L_x_83:
[----:B------:R-:W-:Y:S05]  /*4100*/  BSYNC B1 ;  /* 0x0000000000017941 */ /* 0x000fea0003800000 */
.L_x_82:
        /* <DEDUP_REMOVED lines=8> */
[----:B------:R-:W-:-:S05]  /*4190*/  IADD3 R20, P0, R15, R110, RZ ;  /* 0x0000006e0f147210 */ /* 0x000fca0007f1e0ff */
[----:B------:R-:W-:Y:S01]  /*41a0*/  IMAD.X R21, R5, 0x1, R111, P0 ;  /* 0x0000000105157824 */ /* 0x000fe200000e066f */
[----:B------:R-:W-:-:S05]  /*41b0*/  IADD3 R64, P0, R15, R110, RZ ;  /* 0x0000006e0f407210 */ /* 0x000fca0007f1e0ff */
[----:B------:R-:W-:Y:S01]  /*41c0*/  IMAD.X R65, R5, 0x1, R111, P0 ;  /* 0x0000000105417824 */ /* 0x000fe200000e066f */
[----:B------:R-:W-:-:S05]  /*41d0*/  IADD3 R14, P0, R15, R104, RZ ;  /* 0x000000680f0e7210 */ /* 0x000fca0007f1e0ff */
[----:B------:R-:W-:Y:S01]  /*41e0*/  IMAD.X R15, R5, 0x1, R105, P0 ;  /* 0x00000001050f7824 */ /* 0x000fe200000e0669 */
[----:B------:R-:W-:-:S04]  /*41f0*/  ISETP.GT.AND P0, PT, R4, 0x39, PT ;  /* 0x000000390400780c */ /* 0x000fc80003f04270 */
[----:B------:R-:W-:-:S13]  /*4200*/  ISETP.GT.AND P4, PT, R3, RZ, P0 ;  /* 0x000000ff0300720c */ /* 0x000fda0000784270 */
[----:B0-----:R-:W-:Y:S05]  /*4210*/  @!P4 BRA `(.L_x_85) ;  /* 0x000000000004c947 */ /* 0x001fea0003800000 */
[----:B------:R0:W5:Y:S02]  /*4220*/  LDG.E.LTC128B.U16 R114, desc[UR36][R6.64+0x72] ;  /* 0x0000722406727981 */ /* 0x000164000c1e1520 */
.L_x_85:
[----:B------:R-:W-:Y:S05]  /*4230*/  BSYNC B1 ;  /* 0x0000000000017941 */ /* 0x000fea0003800000 */
.L_x_84:
        /* <DEDUP_REMOVED lines=9> */
.L_x_87:
[----:B------:R-:W-:Y:S05]  /*42d0*/  BSYNC B1 ;  /* 0x0000000000017941 */ /* 0x000fea0003800000 */
.L_x_86:
        /* <DEDUP_REMOVED lines=9> */
.L_x_89:
[----:B------:R-:W-:Y:S05]  /*4370*/  BSYNC B1 ;  /* 0x0000000000017941 */ /* 0x000fea0003800000 */
.L_x_88:
[----:B-----5:R-:W-:-:S04]  /*4380*/  IMAD.U32 R4, R114, 0x10000, RZ ;  /* 0x0001000072047824 */ /* 0x020fc800078e00ff */
[----:B------:R-:W-:-:S04]  /*4390*/  FMUL R4, R4, R89 ;  /* 0x0000005904047220 */ /* 0x000fc80000400000 */
[----:B------:R-:W-:-:S05]  /*43a0*/  FFMA R4, R87, R88, R4 ;  /* 0x0000005857047223 */ /* 0x000fca0000000004 */
[----:B------:R-:W-:-:S04]  /*43b0*/  F2FP.BF16.F32.PACK_AB R4, RZ, R4 ;  /* 0x00000004ff04723e */ /* 0x000fc800000010ff */
[----:B-1-34-:R-:W-:-:S05]  /*43c0*/  PRMT R6, R4, 0x7610, R6 ;  /* 0x0000761004067816 */ /* 0x01afca0000000006 */
[----:B------:R1:W-:Y:S01]  /*43d0*/  @P4 STG.E.U16 desc[UR36][R58.64+0x72], R6 ;  /* 0x000072063a004986 */ /* 0x0003e2000c101524 */
[----:B------:R-:W-:-:S13]  /*43e0*/  ISETP.GT.AND P4, PT, R3, 0x80, P6 ;  /* 0x000000800300780c */ /* 0x000fda0003784270 */
[----:B------:R-:W3:Y:S01]  /*43f0*/  @P4 LDG.E.LTC128B.U16 R114, desc[UR36][R62.64] ;  /* 0x000000243e724981 */ /* 0x000ee2000c1e1520 */
[----:B------:R-:W-:Y:S01]  /*4400*/  BSSY B1, `(.L_x_90) ;  /* 0x000000a000017945 */ /* 0x000fe20003800000 */
[----:B---3--:R-:W-:-:S04]  /*4410*/  IMAD.U32 R4, R114, 0x10000, RZ ;  /* 0x0001000072047824 */ /* 0x008fc800078e00ff */
[----:B------:R-:W-:-:S04]  /*4420*/  FMUL R5, R4, R89 ;  /* 0x0000005904057220 */ /* 0x000fc80000400000 */
[----:B------:R-:W-:-:S05]  /*4430*/  FFMA R5, R24, R88, R5 ;  /* 0x0000005818057223 */ /* 0x000fca0000000005 */
[----:B------:R-:W-:-:S05]  /*4440*/  F2FP.BF16.F32.PACK_AB R5, RZ, R5 ;  /* 0x00000005ff05723e */ /* 0x000fca00000010ff */
[----:B------:R1:W-:Y:S01]  /*4450*/  @P4 STG.E.U16 desc[UR36][R14.64], R5 ;  /* 0x000000050e004986 */ /* 0x0003e2000c101524 */
[----:B------:R-:W-:-:S04]  /*4460*/  ISETP.NE.AND P4, PT, R117, RZ, PT ;  /* 0x000000ff7500720c */ /* 0x000fc80003f85270 */
[----:B------:R-:W-:-:S13]  /*4470*/  ISETP.GT.AND P4, PT, R3, 0x80, P4 ;  /* 0x000000800300780c */ /* 0x000fda0002784270 */
[----:B-1----:R-:W-:Y:S05]  /*4480*/  @!P4 BRA `(.L_x_91) ;  /* 0x000000000004c947 */ /* 0x002fea0003800000 */
[----:B------:R1:W5:Y:S02]  /*4490*/  LDG.E.LTC128B.U16 R114, desc[UR36][R60.64+0x2] ;  /* 0x000002243c727981 */ /* 0x000364000c1e1520 */
.L_x_91:
[----:B------:R-:W-:Y:S05]  /*44a0*/  BSYNC B1 ;  /* 0x0000000000017941 */ /* 0x000fea0003800000 */
.L_x_90:
[----:B-----5:R-:W-:Y:S01]  /*44b0*/  IMAD.U32 R4, R114, 0x10000, RZ ;  /* 0x0001000072047824 */ /* 0x020fe200078e00ff */
[----:B------:R-:W-:Y:S01]  /*44c0*/  ISETP.GT.AND P6, PT, R3, 0x88, P6 ;  /* 0x000000880300780c */ /* 0x000fe200037c4270 */
[----:B------:R-:W-:Y:S01]  /*44d0*/  @P4 IMAD.MOV.U32 R5, RZ, RZ, R15 ;  /* 0x000000ffff054224 */ /* 0x000fe200078e000f */
[----:B------:R-:W-:Y:S01]  /*44e0*/  BSSY B1, `(.L_x_92) ;  /* 0x0000009000017945 */ /* 0x000fe20003800000 */
[----:B------:R-:W-:-:S04]  /*44f0*/  FMUL R4, R4, R89 ;  /* 0x0000005904047220 */ /* 0x000fc80000400000 */
[----:B------:R-:W-:-:S05]  /*4500*/  FFMA R4, R25, R88, R4 ;  /* 0x0000005819047223 */ /* 0x000fca0000000004 */
[----:B------:R-:W-:-:S04]  /*4510*/  F2FP.BF16.F32.PACK_AB R4, RZ, R4 ;  /* 0x00000004ff04723e */ /* 0x000fc800000010ff */
[----:B------:R-:W-:Y:S01]  /*4520*/  PRMT R6, R4, 0x7610, R6 ;  /* 0x0000761004067816 */ /* 0x000fe20000000006 */
[----:B------:R-:W-:-:S05]  /*4530*/  @P4 IMAD.MOV.U32 R4, RZ, RZ, R14 ;  /* 0x000000ffff044224 */ /* 0x000fca00078e000e */
[----:B------:R3:W-:Y:S01]  /*4540*/  @P4 STG.E.U16 desc[UR36][R4.64+0x2], R6 ;  /* 0x0000020604004986 */ /* 0x0007e2000c101524 */
[----:B------:R-:W-:Y:S05]  /*4550*/  @!P6 BRA `(.L_x_93) ;  /* 0x000000000004e947 */ /* 0x000fea0003800000 */
[----:B------:R4:W5:Y:S02]  /*4560*/  LDG.E.LTC128B.U16 R114, desc[UR36][R8.64] ;  /* 0x0000002408727981 */ /* 0x000964000c1e1520 */
.L_x_93:
[----:B------:R-:W-:Y:S05]  /*4570*/  BSYNC B1 ;  /* 0x0000000000017941 */ /* 0x000fea0003800000 */
.L_x_92:
[----:B---3-5:R-:W-:Y:S01]  /*4580*/  IMAD.U32 R4, R114, 0x10000, RZ ;  /* 0x0001000072047824 */ /* 0x028fe200078e00ff */
[----:B------:R-:W-:Y:S01]  /*4590*/  ISETP.NE.AND P4, PT, R117, RZ, PT ;  /* 0x000000ff7500720c */ /* 0x000fe20003f85270 */
[----:B------:R-:W-:Y:S02]  /*45a0*/  BSSY B1, `(.L_x_94) ;  /* 0x0000008000017945 */ /* 0x000fe40003800000 */
[----:B------:R-:W-:Y:S01]  /*45b0*/  FMUL R5, R4, R89 ;  /* 0x0000005904057220 */ /* 0x000fe20000400000 */
[----:B------:R-:W-:-:S03]  /*45c0*/  ISETP.GT.AND P4, PT, R3, 0x88, P4 ;  /* 0x000000880300780c */ /* 0x000fc60002784270 */
[----:B------:R-:W-:-:S05]  /*45d0*/  FFMA R5, R26, R88, R5 ;  /* 0x000000581a057223 */ /* 0x000fca0000000005 */
[----:B------:R-:W-:-:S05]  /*45e0*/  F2FP.BF16.F32.PACK_AB R5, RZ, R5 ;  /* 0x00000005ff05723e */ /* 0x000fca00000010ff */
[----:B------:R3:W-:Y:S01]  /*45f0*/  @P6 STG.E.U16 desc[UR36][R20.64], R5 ;  /* 0x0000000514006986 */ /* 0x0007e2000c101524 */
[----:B------:R-:W-:Y:S05]  /*4600*/  @!P4 BRA `(.L_x_95) ;  /* 0x000000000004c947 */ /* 0x000fea0003800000 */
[----:B------:R0:W5:Y:S02]  /*4610*/  LDG.E.LTC128B.U16 R114, desc[UR36][R12.64+0x2] ;  /* 0x000002240c727981 */ /* 0x000164000c1e1520 */
.L_x_95:
[----:B------:R-:W-:Y:S05]  /*4620*/  BSYNC B1 ;  /* 0x0000000000017941 */ /* 0x000fea0003800000 */
.L_x_94:
[----:B-----5:R-:W-:Y:S01]  /*4630*/  IMAD.U32 R4, R114, 0x10000, RZ ;  /* 0x0001000072047824 */ /* 0x020fe200078e00ff */
[----:B------:R-:W-:Y:S01]  /*4640*/  ISETP.NE.AND P6, PT, R115, RZ, PT ;  /* 0x000000ff7300720c */ /* 0x000fe20003fc5270 */
[----:B------:R-:W-:Y:S02]  /*4650*/  BSSY B1, `(.L_x_96) ;  /* 0x0000008000017945 */ /* 0x000fe40003800000 */
[----:B------:R-:W-:-:S04]  /*4660*/  FMUL R4, R4, R89 ;  /* 0x0000005904047220 */ /* 0x000fc80000400000 */
[----:B------:R-:W-:-:S05]  /*4670*/  FFMA R4, R27, R88, R4 ;  /* 0x000000581b047223 */ /* 0x000fca0000000004 */
[----:B------:R-:W-:-:S05]  /*4680*/  F2FP.BF16.F32.PACK_AB R4, RZ, R4 ;  /* 0x00000004ff04723e */ /* 0x000fca00000010ff */
[----:B------:R0:W-:Y:S01]  /*4690*/  @P4 STG.E.U16 desc[UR36][R64.64+0x2], R4 ;  /* 0x0000020440004986 */ /* 0x0001e2000c101524 */
[----:B------:R-:W-:-:S13]  /*46a0*/  ISETP.GT.AND P4, PT, R3, 0x80, P6 ;  /* 0x000000800300780c */ /* 0x000fda0003784270 */
[----:B0-----:R-:W-:Y:S05]  /*46b0*/  @!P4 BRA `(.L_x_97) ;  /* 0x000000000004c947 */ /* 0x001fea0003800000 */
[----:B------:R0:W5:Y:S02]  /*46c0*/  LDG.E.LTC128B.U16 R114, desc[UR36][R60.64+0x10] ;  /* 0x000010243c727981 */ /* 0x000164000c1e1520 */
.L_x_97:
[----:B------:R-:W-:Y:S05]  /*46d0*/  BSYNC B1 ;  /* 0x0000000000017941 */ /* 0x000fea0003800000 */
.L_x_96:
[----:B-----5:R-:W-:Y:S01]  /*46e0*/  IMAD.U32 R4, R114, 0x10000, RZ ;  /* 0x0001000072047824 */ /* 0x020fe200078e00ff */
[----:B------:R-:W-:Y:S01]  /*46f0*/  ISETP.NE.AND P6, PT, R118, RZ, PT ;  /* 0x000000ff7600720c */ /* 0x000fe20003fc5270 */
[----:B------:R-:W-:Y:S02]  /*4700*/  BSSY B1, `(.L_x_98) ;  /* 0x000000b000017945 */ /* 0x000fe40003800000 */
[----:B---3--:R-:W-:Y:S01]  /*4710*/  FMUL R5, R4, R89 ;  /* 0x0000005904057220 */ /* 0x008fe20000400000 */
[----:B------:R-:W-:-:S03]  /*4720*/  @P4 IMAD.MOV.U32 R4, RZ, RZ, R14 ;  /* 0x000000ffff044224 */ /* 0x000fc600078e000e */
[----:B------:R-:W-:-:S05]  /*4730*/  FFMA R5, R28, R88, R5 ;  /* 0x000000581c057223 */ /* 0x000fca0000000005 */
[----:B------:R-:W-:-:S04]  /*4740*/  F2FP.BF16.F32.PACK_AB R5, RZ, R5 ;  /* 0x00000005ff05723e */ /* 0x000fc800000010ff */
[----:B------:R-:W-:Y:S01]  /*4750*/  PRMT R6, R5, 0x7610, R6 ;  /* 0x0000761005067816 */ /* 0x000fe20000000006 */
[----:B------:R-:W-:-:S05]  /*4760*/  @P4 IMAD.MOV.U32 R5, RZ, RZ, R15 ;  /* 0x000000ffff054224 */ /* 0x000fca00078e000f */
[----:B------:R3:W-:Y:S01]  /*4770*/  @P4 STG.E.U16 desc[UR36][R4.64+0x10], R6 ;  /* 0x0000100604004986 */ /* 0x0007e2000c101524 */
[----:B------:R-:W-:-:S13]  /*4780*/  ISETP.GT.AND P4, PT, R3, 0x80, P6 ;  /* 0x000000800300780c */ /* 0x000fda0003784270 */
[----:B---3--:R-:W-:Y:S05]  /*4790*/  @!P4 BRA `(.L_x_99) ;  /* 0x000000000004c947 */ /* 0x008fea0003800000 */
[----:B------:R3:W5:Y:S02]  /*47a0*/  LDG.E.LTC128B.U16 R114, desc[UR36][R60.64+0x12] ;  /* 0x000012243c727981 */ /* 0x000764000c1e1520 */
.L_x_99:
[----:B------:R-:W-:Y:S05]  /*47b0*/  BSYNC B1 ;  /* 0x0000000000017941 */ /* 0x000fea0003800000 */
.L_x_98:
[----:B-----5:R-:W-:Y:S01]  /*47c0*/  IMAD.U32 R4, R114, 0x10000, RZ ;  /* 0x0001000072047824 */ /* 0x020fe200078e00ff */
[----:B------:R-:W-:Y:S01]  /*47d0*/  BSSY B1, `(.L_x_100) ;  /* 0x000000c000017945 */ /* 0x000fe20003800000 */
[----:B------:R-:W-:Y:S02]  /*47e0*/  @P4 IMAD.MOV.U32 R5, RZ, RZ, R15 ;  /* 0x000000ffff054224 */ /* 0x000fe400078e000f */
[----:B------:R-:W-:-:S04]  /*47f0*/  FMUL R4, R4, R89 ;  /* 0x0000005904047220 */ /* 0x000fc80000400000 */
[----:B------:R-:W-:-:S05]  /*4800*/  FFMA R4, R29, R88, R4 ;  /* 0x000000581d047223 */ /* 0x000fca0000000004 */
[----:B------:R-:W-:-:S04]  /*4810*/  F2FP.BF16.F32.PACK_AB R4, RZ, R4 ;  /* 0x00000004ff04723e */ /* 0x000fc800000010ff */
[----:B------:R-:W-:Y:S01]  /*4820*/  PRMT R6, R4, 0x7610, R6 ;  /* 0x0000761004067816 */ /* 0x000fe20000000006 */
[----:B------:R-:W-:-:S05]  /*4830*/  @P4 IMAD.MOV.U32 R4, RZ, RZ, R14 ;  /* 0x000000ffff044224 */ /* 0x000fca00078e000e */
[----:B------:R0:W-:Y:S01]  /*4840*/  @P4 STG.E.U16 desc[UR36][R4.64+0x12], R6 ;  /* 0x0000120604004986 */ /* 0x0001e2000c101524 */
[----:B------:R-:W-:-:S04]  /*4850*/  ISETP.NE.AND P4, PT, R115, RZ, PT ;  /* 0x000000ff7300720c */ /* 0x000fc80003f85270 */
[----:B------:R-:W-:-:S13]  /*4860*/  ISETP.GT.AND P4, PT, R3, 0x88, P4 ;  /* 0x000000880300780c */ /* 0x000fda0002784270 */
[----:B0-----:R-:W-:Y:S05]  /*4870*/  @!P4 BRA `(.L_x_101) ;  /* 0x000000000004c947 */ /* 0x001fea0003800000 */
[----:B------:R0:W5:Y:S02]  /*4880*/  LDG.E.LTC128B.U16 R114, desc[UR36][R12.64+0x10] ;  /* 0x000010240c727981 */ /* 0x000164000c1e1520 */
.L_x_101:
[----:B------:R-:W-:Y:S05]  /*4890*/  BSYNC B1 ;  /* 0x0000000000017941 */ /* 0x000fea0003800000 */
.L_x_100:
        /* <DEDUP_REMOVED lines=9> */
.L_x_103:
[----:B------:R-:W-:Y:S05]  /*4930*/  BSYNC B1 ;  /* 0x0000000000017941 */ /* 0x000fea0003800000 */
.L_x_102:
[----:B-----5:R-:W-:Y:S01]  /*4940*/  IMAD.U32 R4, R114, 0x10000, RZ ;  /* 0x0001000072047824 */ /* 0x020fe200078e00ff */
[----:B------:R-:W-:Y:S01]  /*4950*/  ISETP.NE.AND P6, PT, R119, RZ, PT ;  /* 0x000000ff7700720c */ /* 0x000fe20003fc5270 */
        /* <DEDUP_REMOVED lines=8> */
[----:B------:R-:W-:-:S13]  /*49e0*/  ISETP.GT.AND P4, PT, R3, 0x80, P6 ;  /* 0x000000800300780c */ /* 0x000fda0003784270 */
[----:B0-----:R-:W-:Y:S05]  /*49f0*/  @!P4 BRA `(.L_x_105) ;  /* 0x000000000004c947 */ /* 0x001fea0003800000 */
[----:B------:R0:W5:Y:S02]  /*4a00*/  LDG.E.LTC128B.U16 R114, desc[UR36][R60.64+0x20] ;  /* 0x000020243c727981 */ /* 0x000164000c1e1520 */
.L_x_105:
[----:B------:R-:W-:Y:S05]  /*4a10*/  BSYNC B1 ;  /* 0x0000000000017941 */ /* 0x000fea0003800000 */
.L_x_104:
[----:B-----5:R-:W-:Y:S01]  /*4a20*/  IMAD.U32 R4, R114, 0x10000, RZ ;  /* 0x0001000072047824 */ /* 0x020fe200078e00ff */
[----:B------:R-:W-:Y:S01]  /*4a30*/  ISETP.NE.AND P6, PT, R101, RZ, PT ;  /* 0x000000ff6500720c */ /* 0x000fe20003fc5270 */
[----:B------:R-:W-:Y:S02]  /*4a40*/  BSSY B1, `(.L_x_106) ;  /* 0x000000b000017945 */ /* 0x000fe40003800000 */
[----:B------:R-:W-:Y:S01]  /*4a50*/  FMUL R5, R4, R89 ;  /* 0x0000005904057220 */ /* 0x000fe20000400000 */
[----:B------:R-:W-:-:S03]  /*4a60*/  @P4 IMAD.MOV.U32 R4, RZ, RZ, R14 ;  /* 0x000000ffff044224 */ /* 0x000fc600078e000e */
        /* <DEDUP_REMOVED lines=8> */
.L_x_107:
[----:B------:R-:W-:Y:S05]  /*4af0*/  BSYNC B1 ;  /* 0x0000000000017941 */ /* 0x000fea0003800000 */
.L_x_106:
        /* <DEDUP_REMOVED lines=13> */
.L_x_109:
[----:B------:R-:W-:Y:S05]  /*4bd0*/  BSYNC B1 ;  /* 0x0000000000017941 */ /* 0x000fea0003800000 */
.L_x_108:
[----:B-----5:R-:W-:Y:S01]  /*4be0*/  IMAD.U32 R4, R114, 0x10000, RZ ;  /* 0x0001000072047824 */ /* 0x020fe200078e00ff */
[----:B------:R-:W-:Y:S03]  /*4bf0*/  BSSY B1, `(.L_x_110) ;  /* 0x000000b000017945 */ /* 0x000fe60003800000 */
        /* <DEDUP_REMOVED lines=10> */
.L_x_111:
[----:B------:R-:W-:Y:S05]  /*4ca0*/  BSYNC B1 ;  /* 0x0000000000017941 */ /* 0x000fea0003800000 */
.L_x_110:
        /* <DEDUP_REMOVED lines=13> */
.L_x_113:
[----:B------:R-:W-:Y:S05]  /*4d80*/  BSYNC B1 ;  /* 0x0000000000017941 */ /* 0x000fea0003800000 */
.L_x_112:
        /* <DEDUP_REMOVED lines=13> */
.L_x_115:
[----:B------:R-:W-:Y:S05]  /*4e60*/  BSYNC B1 ;  /* 0x0000000000017941 */ /* 0x000fea0003800000 */
.L_x_114:
        /* <DEDUP_REMOVED lines=13> */
.L_x_117:
[----:B------:R-:W-:Y:S05]  /*4f40*/  BSYNC B1 ;  /* 0x0000000000017941 */ /* 0x000fea0003800000 */
.L_x_116:
        /* <DEDUP_REMOVED lines=12> */
.L_x_119:
[----:B------:R-:W-:Y:S05]  /*5010*/  BSYNC B1 ;  /* 0x0000000000017941 */ /* 0x000fea0003800000 */
.L_x_118:
        /* <DEDUP_REMOVED lines=13> */
.L_x_121:
[----:B------:R-:W-:Y:S05]  /*50f0*/  BSYNC B1 ;  /* 0x0000000000017941 */ /* 0x000fea0003800000 */
.L_x_120:
        /* <DEDUP_REMOVED lines=13> */
.L_x_123:
[----:B------:R-:W-:Y:S05]  /*51d0*/  BSYNC B1 ;  /* 0x0000000000017941 */ /* 0x000fea0003800000 */
.L_x_122:
        /* <DEDUP_REMOVED lines=13> */
.L_x_125:
[----:B------:R-:W-:Y:S05]  /*52b0*/  BSYNC B1 ;  /* 0x0000000000017941 */ /* 0x000fea0003800000 */
.L_x_124:
        /* <DEDUP_REMOVED lines=12> */
.L_x_127:
[----:B------:R-:W-:Y:S05]  /*5380*/  BSYNC B1 ;  /* 0x0000000000017941 */ /* 0x000fea0003800000 */
.L_x_126:
        /* <DEDUP_REMOVED lines=13> */
.L_x_129:
[----:B------:R-:W-:Y:S05]  /*5460*/  BSYNC B1 ;  /* 0x0000000000017941 */ /* 0x000fea0003800000 */
.L_x_128:
        /* <DEDUP_REMOVED lines=12> */
.L_x_131:
[----:B------:R-:W-:Y:S05]  /*5530*/  BSYNC B1 ;  /* 0x0000000000017941 */ /* 0x000fea0003800000 */
.L_x_130:
        /* <DEDUP_REMOVED lines=12> */
.L_x_133:
[----:B------:R-:W-:Y:S05]  /*5600*/  BSYNC B1 ;  /* 0x0000000000017941 */ /* 0x000fea0003800000 */
.L_x_132:
[----:B-----5:R-:W-:Y:S01]  /*5610*/  IMAD.U32 R4, R114, 0x10000, RZ ;  /* 0x0001000072047824 */ /* 0x020fe200078e00ff */
[----:B------:R-:W-:Y:S01]  /*5620*/  ISETP.GT.AND P5, PT, R3, 0x88, P5 ;  /* 0x000000880300780c */ /* 0x000fe20002fa4270 */
        /* <DEDUP_REMOVED lines=8> */
[----:B------:R-:W-:Y:S05]  /*56b0*/  @!P5 BRA `(.L_x_135) ;  /* 0x000000000004d947 */ /* 0x000fea0003800000 */
[----:B------:R0:W5:Y:S02]  /*56c0*/  LDG.E.LTC128B.U16 R114, desc[UR36][R12.64+0x52] ;  /* 0x000052240c727981 */ /* 0x000164000c1e1520 */
.L_x_135:
[----:B------:R-:W-:Y:S05]  /*56d0*/  BSYNC B1 ;  /* 0x0000000000017941 */ /* 0x000fea0003800000 */
.L_x_134:
[----:B0----5:R-:W-:Y:S01]  /*56e0*/  IMAD.U32 R4, R114, 0x10000, RZ ;  /* 0x0001000072047824 */ /* 0x021fe200078e00ff */
        /* <DEDUP_REMOVED lines=11> */
.L_x_137:
[----:B------:R-:W-:Y:S05]  /*57a0*/  BSYNC B1 ;  /* 0x0000000000017941 */ /* 0x000fea0003800000 */
.L_x_136:
[----:B0----5:R-:W-:Y:S01]  /*57b0*/  IMAD.U32 R4, R114, 0x10000, RZ ;  /* 0x0001000072047824 */ /* 0x021fe200078e00ff */
        /* <DEDUP_REMOVED lines=11> */
.L_x_139:
[----:B------:R-:W-:Y:S05]  /*5870*/  BSYNC B1 ;  /* 0x0000000000017941 */ /* 0x000fea0003800000 */
.L_x_138:
        /* <DEDUP_REMOVED lines=12> */
.L_x_141:
[----:B------:R-:W-:Y:S05]  /*5940*/  BSYNC B1 ;  /* 0x0000000000017941 */ /* 0x000fea0003800000 */
.L_x_140:
        /* <DEDUP_REMOVED lines=12> */
.L_x_143:
[----:B------:R-:W-:Y:S05]  /*5a10*/  BSYNC B1 ;  /* 0x0000000000017941 */ /* 0x000fea0003800000 */
.L_x_142:
        /* <DEDUP_REMOVED lines=12> */
.L_x_145:
[----:B------:R-:W-:Y:S05]  /*5ae0*/  BSYNC B1 ;  /* 0x0000000000017941 */ /* 0x000fea0003800000 */
.L_x_144:
        /* <DEDUP_REMOVED lines=12> */
.L_x_147:
[----:B------:R-:W-:Y:S05]  /*5bb0*/  BSYNC B1 ;  /* 0x0000000000017941 */ /* 0x000fea0003800000 */
.L_x_146:
        /* <DEDUP_REMOVED lines=9> */
.L_x_149:
[----:B------:R-:W-:Y:S05]  /*5c50*/  BSYNC B1 ;  /* 0x0000000000017941 */ /* 0x000fea0003800000 */
.L_x_148:
        /* <DEDUP_REMOVED lines=12> */
.L_x_151:
[----:B------:R-:W-:Y:S05]  /*5d20*/  BSYNC B1 ;  /* 0x0000000000017941 */ /* 0x000fea0003800000 */
.L_x_150:
[----:B------:R-:W-:Y:S05]  /*5d30*/  @!P0 BRA `(.L_x_152) ;  /* 0x0000001400848947 */ /* 0x000fea0003800000 */
[----:B-----5:R-:W-:-:S04]  /*5d40*/  IMAD.U32 R114, R114, 0x10000, RZ ;  /* 0x0001000072727824 */ /* 0x020fc800078e00ff */
[----:B------:R-:W-:-:S04]  /*5d50*/  FMUL R114, R114, R89 ;  /* 0x0000005972727220 */ /* 0x000fc80000400000 */
[----:B------:R-:W-:-:S05]  /*5d60*/  FFMA R114, R55, R88, R114 ;  /* 0x0000005837727223 */ /* 0x000fca0000000072 */
[----:B------:R-:W-:-:S05]  /*5d70*/  F2FP.BF16.F32.PACK_AB R114, RZ, R114 ;  /* 0x00000072ff72723e */ /* 0x000fca00000010ff */
[----:B------:R0:W-:Y:S01]  /*5d80*/  STG.E.U16 desc[UR36][R10.64+0x72], R114 ;  /* 0x000072720a007986 */ /* 0x0001e2000c101524 */
[----:B------:R-:W-:Y:S05]  /*5d90*/  BRA `(.L_x_152) ;  /* 0x00000014006c7947 */ /* 0x000fea0003800000 */
.L_x_29:
[----:B------:R-:W-:Y:S01]  /*5da0*/  ULDC.64 UR4, c[0x0][0x5c0] ;  /* 0x0001700000047ab9 */ /* 0x000fe20000000a00 */
[-C--:B------:R-:W-:Y:S01]  /*5db0*/  FMUL R56, R56, R88.reuse ;  /* 0x0000005838387220 */ /* 0x080fe20000400000 */
[----:B------:R-:W-:Y:S01]  /*5dc0*/  LEA R10, P1, R112, UR4, 0x1 ;  /* 0x00000004700a7c11 */ /* 0x000fe2000f8208ff */
[----:B------:R-:W-:Y:S01]  /*5dd0*/  IMAD.SHL.U32 R7, R94, 0x2, RZ ;  /* 0x000000025e077824 */ /* 0x000fe200078e00ff */
[----:B------:R-:W-:Y:S01]  /*5de0*/  ISETP.GT.AND P3, PT, R4, 0x1, PT ;  /* 0x000000010400780c */ /* 0x000fe20003f64270 */
[----:B------:R-:W-:Y:S01]  /*5df0*/  FMUL R57, R57, R88 ;  /* 0x0000005839397220 */ /* 0x000fe20000400000 */
[----:B------:R-:W-:Y:S01]  /*5e00*/  F2FP.BF16.F32.PACK_AB R56, RZ, R56 ;  /* 0x00000038ff38723e */ /* 0x000fe200000010ff */
[-C--:B------:R-:W-:Y:S01]  /*5e10*/  FMUL R58, R58, R88.reuse ;  /* 0x000000583a3a7220 */ /* 0x080fe20000400000 */
[----:B------:R-:W-:Y:S01]  /*5e20*/  LEA.HI.X R11, R112, UR5, R105, 0x1, P1 ;  /* 0x00000005700b7c11 */ /* 0x000fe200088f0c69 */
[-C--:B------:R-:W-:Y:S01]  /*5e30*/  FMUL R59, R59, R88.reuse ;  /* 0x000000583b3b7220 */ /* 0x080fe20000400000 */
[----:B------:R-:W-:Y:S01]  /*5e40*/  ISETP.GT.AND P1, PT, R3, RZ, P3 ;  /* 0x000000ff0300720c */ /* 0x000fe20001f24270 */
[----:B------:R-:W-:Y:S01]  /*5e50*/  IMAD.SHL.U32 R19, R95, 0x2, RZ ;  /* 0x000000025f137824 */ /* 0x000fe200078e00ff */
[----:B------:R-:W-:Y:S01]  /*5e60*/  ISETP.GT.AND P2, PT, R3, 0x8, P6 ;  /* 0x000000080300780c */ /* 0x000fe20003744270 */
[----:B------:R-:W-:Y:S01]  /*5e70*/  @P0 STG.E.U16 desc[UR36][R10.64], R56 ;  /* 0x000000380a000986 */ /* 0x000fe2000c101524 */
[----:B------:R-:W-:Y:S01]  /*5e80*/  SHF.L.U64.HI R5, R94, 0x1, R93 ;  /* 0x000000015e057819 */ /* 0x000fe2000001025d */
[----:B------:R-:W-:Y:S01]  /*5e90*/  FMUL R60, R60, R88 ;  /* 0x000000583c3c7220 */ /* 0x000fe20000400000 */
[----:B------:R-:W-:Y:S01]  /*5ea0*/  IADD3 R8, P0, R7, R10, RZ ;  /* 0x0000000a07087210 */ /* 0x000fe20007f1e0ff */
[-C--:B------:R-:W-:Y:S01]  /*5eb0*/  FMUL R61, R61, R88.reuse ;  /* 0x000000583d3d7220 */ /* 0x080fe20000400000 */
[----:B------:R-:W-:Y:S01]  /*5ec0*/  F2FP.BF16.F32.PACK_AB R57, RZ, R57 ;  /* 0x00000039ff39723e */ /* 0x000fe200000010ff */
[----:B------:R-:W-:Y:S01]  /*5ed0*/  FMUL R63, R63, R88 ;  /* 0x000000583f3f7220 */ /* 0x000fe20000400000 */
[----:B------:R-:W-:Y:S01]  /*5ee0*/  F2FP.BF16.F32.PACK_AB R58, RZ, R58 ;  /* 0x0000003aff3a723e */ /* 0x000fe200000010ff */
[----:B------:R-:W-:Y:S01]  /*5ef0*/  IMAD.X R9, R5, 0x1, R11, P0 ;  /* 0x0000000105097824 */ /* 0x000fe200000e060b */
[----:B------:R-:W-:Y:S01]  /*5f00*/  ISETP.GT.AND P0, PT, R3, 0x8, P3 ;  /* 0x000000080300780c */ /* 0x000fe20001f04270 */
[----:B------:R-:W-:Y:S01]  /*5f10*/  @P1 STG.E.U16 desc[UR36][R10.64+0x2], R57 ;  /* 0x000002390a001986 */ /* 0x000fe2000c101524 */
[----:B------:R-:W-:Y:S01]  /*5f20*/  F2FP.BF16.F32.PACK_AB R59, RZ, R59 ;  /* 0x0000003bff3b723e */ /* 0x000fe200000010ff */
[----:B------:R-:W-:Y:S01]  /*5f30*/  FMUL R62, R62, R88 ;  /* 0x000000583e3e7220 */ /* 0x000fe20000400000 */
[----:B------:R-:W-:Y:S01]  /*5f40*/  SHF.L.U64.HI R13, R95, 0x1, R92 ;  /* 0x000000015f0d7819 */ /* 0x000fe2000001025c */
[----:B------:R-:W-:Y:S01]  /*5f50*/  @P2 STG.E.U16 desc[UR36][R8.64], R58 ;  /* 0x0000003a08002986 */ /* 0x000fe2000c101524 */
[----:B------:R-:W-:Y:S01]  /*5f60*/  IADD3 R6, P1, P2, R19, R10, R7 ;  /* 0x0000000a13067210 */ /* 0x000fe20007a3e007 */
[-C--:B------:R-:W-:Y:S01]  /*5f70*/  FMUL R64, R64, R88.reuse ;  /* 0x0000005840407220 */ /* 0x080fe20000400000 */
[C---:B------:R-:W-:Y:S01]  /*5f80*/  ISETP.GT.AND P4, PT, R4.reuse, 0x8, PT ;  /* 0x000000080400780c */ /* 0x040fe20003f84270 */
[-C--:B------:R-:W-:Y:S01]  /*5f90*/  FMUL R65, R65, R88.reuse ;  /* 0x0000005841417220 */ /* 0x080fe20000400000 */
[----:B------:R-:W-:Y:S01]  /*5fa0*/  ISETP.GT.AND P3, PT, R4, 0x9, PT ;  /* 0x000000090400780c */ /* 0x000fe20003f64270 */
[-C--:B------:R-:W-:Y:S01]  /*5fb0*/  FMUL R66, R66, R88.reuse ;  /* 0x0000005842427220 */ /* 0x080fe20000400000 */
[----:B------:R-:W-:Y:S01]  /*5fc0*/  IADD3.X R7, R13, R11, R5, P1, P2 ;  /* 0x0000000b0d077210 */ /* 0x000fe20000fe4405 */
[----:B------:R-:W-:Y:S01]  /*5fd0*/  @P0 STG.E.U16 desc[UR36][R8.64+0x2], R59 ;  /* 0x0000023b08000986 */ /* 0x000fe2000c101524 */
[----:B------:R-:W-:Y:S01]  /*5fe0*/  ISETP.GT.AND P1, PT, R3, RZ, P4 ;  /* 0x000000ff0300720c */ /* 0x000fe20002724270 */
[-C--:B------:R-:W-:Y:S01]  /*5ff0*/  FMUL R67, R67, R88.reuse ;  /* 0x0000005843437220 */ /* 0x080fe20000400000 */
[----:B------:R-:W-:Y:S01]  /*6000*/  ISETP.GT.AND P0, PT, R3, RZ, P3 ;  /* 0x000000ff0300720c */ /* 0x000fe20001f04270 */
[----:B------:R-:W-:Y:S01]  /*6010*/  FMUL R68, R68, R88 ;  /* 0x0000005844447220 */ /* 0x000fe20000400000 */
[----:B------:R-:W-:Y:S01]  /*6020*/  F2FP.BF16.F32.PACK_AB R60, RZ, R60 ;  /* 0x0000003cff3c723e */ /* 0x000fe200000010ff */
[-C--:B------:R-:W-:Y:S01]  /*6030*/  FMUL R69, R69, R88.reuse ;  /* 0x0000005845457220 */ /* 0x080fe20000400000 */
[----:B------:R-:W-:Y:S01]  /*6040*/  F2FP.BF16.F32.PACK_AB R61, RZ, R61 ;  /* 0x0000003dff3d723e */ /* 0x000fe200000010ff */
[-C--:B------:R-:W-:Y:S01]  /*6050*/  FMUL R70, R70, R88.reuse ;  /* 0x0000005846467220 */ /* 0x080fe20000400000 */
[----:B------:R-:W-:Y:S01]  /*6060*/  F2FP.BF16.F32.PACK_AB R63, RZ, R63 ;  /* 0x0000003fff3f723e */ /* 0x000fe200000010ff */
[----:B------:R-:W-:Y:S01]  /*6070*/  FMUL R71, R71, R88 ;  /* 0x0000005847477220 */ /* 0x000fe20000400000 */
[----:B------:R-:W-:Y:S01]  /*6080*/  F2FP.BF16.F32.PACK_AB R62, RZ, R62 ;  /* 0x0000003eff3e723e */ /* 0x000fe200000010ff */
[----:B------:R-:W-:Y:S01]  /*6090*/  FMUL R72, R72, R88 ;  /* 0x0000005848487220 */ /* 0x000fe20000400000 */
[----:B------:R-:W-:Y:S01]  /*60a0*/  F2FP.BF16.F32.PACK_AB R64, RZ, R64 ;  /* 0x00000040ff40723e */ /* 0x000fe200000010ff */
[----:B------:R-:W-:Y:S01]  /*60b0*/  @P1 STG.E.U16 desc[UR36][R10.64+0x10], R60 ;  /* 0x0000103c0a001986 */ /* 0x000fe2000c101524 */
[----:B------:R-:W-:Y:S01]  /*60c0*/  ISETP.GT.AND P1, PT, R3, 0x8, P4 ;  /* 0x000000080300780c */ /* 0x000fe20002724270 */
[-C--:B------:R-:W-:Y:S01]  /*60d0*/  FMUL R73, R73, R88.reuse ;  /* 0x0000005849497220 */ /* 0x080fe20000400000 */
[----:B------:R-:W-:Y:S01]  /*60e0*/  ISETP.GT.AND P2, PT, R4, 0x11, PT ;  /* 0x000000110400780c */ /* 0x000fe20003f44270 */
[----:B------:R-:W-:Y:S01]  /*60f0*/  @P0 STG.E.U16 desc[UR36][R10.64+0x12], R61 ;  /* 0x0000123d0a000986 */ /* 0x000fe2000c101524 */
[----:B------:R-:W-:Y:S01]  /*6100*/  ISETP.GT.AND P0, PT, R3, 0x8, P3 ;  /* 0x000000080300780c */ /* 0x000fe20001f04270 */
[-C--:B------:R-:W-:Y:S01]  /*6110*/  FMUL R74, R74, R88.reuse ;  /* 0x000000584a4a7220 */ /* 0x080fe20000400000 */
[----:B------:R-:W-:Y:S01]  /*6120*/  ISETP.GT.AND P3, PT, R4, 0x10, PT ;  /* 0x000000100400780c */ /* 0x000fe20003f64270 */
[-C--:B------:R-:W-:Y:S01]  /*6130*/  FMUL R75, R75, R88.reuse ;  /* 0x000000584b4b7220 */ /* 0x080fe20000400000 */
[----:B------:R-:W-:Y:S01]  /*6140*/  F2FP.BF16.F32.PACK_AB R65, RZ, R65 ;  /* 0x00000041ff41723e */ /* 0x000fe200000010ff */
[----:B------:R-:W-:Y:S01]  /*6150*/  FMUL R76, R76, R88 ;  /* 0x000000584c4c7220 */ /* 0x000fe20000400000 */
[----:B------:R-:W-:Y:S01]  /*6160*/  F2FP.BF16.F32.PACK_AB R66, RZ, R66 ;  /* 0x00000042ff42723e */ /* 0x000fe200000010ff */
[----:B------:R-:W-:Y:S01]  /*6170*/  FMUL R77, R77, R88 ;  /* 0x000000584d4d7220 */ /* 0x000fe20000400000 */
[----:B------:R-:W-:Y:S01]  /*6180*/  F2FP.BF16.F32.PACK_AB R67, RZ, R67 ;  /* 0x00000043ff43723e */ /* 0x000fe200000010ff */
[----:B------:R-:W-:Y:S01]  /*6190*/  @P1 STG.E.U16 desc[UR36][R8.64+0x10], R62 ;  /* 0x0000103e08001986 */ /* 0x000fe2000c101524 */
[----:B------:R-:W-:Y:S01]  /*61a0*/  F2FP.BF16.F32.PACK_AB R68, RZ, R68 ;  /* 0x00000044ff44723e */ /* 0x000fe200000010ff */
[-C--:B------:R-:W-:Y:S01]  /*61b0*/  FMUL R78, R78, R88.reuse ;  /* 0x000000584e4e7220 */ /* 0x080fe20000400000 */
[----:B------:R-:W-:Y:S01]  /*61c0*/  ISETP.GT.AND P1, PT, R4, 0x19, PT ;  /* 0x000000190400780c */ /* 0x000fe20003f24270 */
[----:B------:R-:W-:Y:S01]  /*61d0*/  @P0 STG.E.U16 desc[UR36][R8.64+0x12], R63 ;  /* 0x0000123f08000986 */ /* 0x000fe2000c101524 */
[----:B------:R-:W-:Y:S01]  /*61e0*/  ISETP.GT.AND P0, PT, R3, RZ, P3 ;  /* 0x000000ff0300720c */ /* 0x000fe20001f04270 */
[-C--:B------:R-:W-:Y:S01]  /*61f0*/  FMUL R79, R79, R88.reuse ;  /* 0x000000584f4f7220 */ /* 0x080fe20000400000 */
[----:B------:R-:W-:Y:S01]  /*6200*/  F2FP.BF16.F32.PACK_AB R69, RZ, R69 ;  /* 0x00000045ff45723e */ /* 0x000fe200000010ff */
[----:B------:R-:W-:Y:S01]  /*6210*/  FMUL R80, R80, R88 ;  /* 0x0000005850507220 */ /* 0x000fe20000400000 */
[----:B------:R-:W-:Y:S01]  /*6220*/  F2FP.BF16.F32.PACK_AB R70, RZ, R70 ;  /* 0x00000046ff46723e */ /* 0x000fe200000010ff */
        /* <DEDUP_REMOVED lines=8> */
[----:B------:R-:W-:Y:S01]  /*62b0*/  @P0 STG.E.U16 desc[UR36][R10.64+0x20], R64 ;  /* 0x000020400a000986 */ /* 0x000fe2000c101524 */
[----:B------:R-:W-:Y:S01]  /*62c0*/  ISETP.GT.AND P0, PT, R3, RZ, P2 ;  /* 0x000000ff0300720c */ /* 0x000fe20001704270 */
[-C--:B------:R-:W-:Y:S01]  /*62d0*/  FMUL R85, R85, R88.reuse ;  /* 0x0000005855557220 */ /* 0x080fe20000400000 */
[----:B------:R-:W-:Y:S01]  /*62e0*/  F2FP.BF16.F32.PACK_AB R75, RZ, R75 ;  /* 0x0000004bff4b723e */ /* 0x000fe200000010ff */
[-C--:B------:R-:W-:Y:S01]  /*62f0*/  FMUL R86, R86, R88.reuse ;  /* 0x0000005856567220 */ /* 0x080fe20000400000 */
[----:B------:R-:W-:Y:S01]  /*6300*/  ISETP.GT.AND P5, PT, R4, 0x28, PT ;  /* 0x000000280400780c */ /* 0x000fe20003fa4270 */
[----:B------:R-:W-:Y:S01]  /*6310*/  FMUL R87, R87, R88 ;  /* 0x0000005857577220 */ /* 0x000fe20000400000 */
[----:B------:R-:W-:Y:S01]  /*6320*/  F2FP.BF16.F32.PACK_AB R76, RZ, R76 ;  /* 0x0000004cff4c723e */ /* 0x000fe200000010ff */
[-C--:B------:R-:W-:Y:S01]  /*6330*/  FMUL R24, R24, R88.reuse ;  /* 0x0000005818187220 */ /* 0x080fe20000400000 */
[----:B------:R-:W-:Y:S01]  /*6340*/  ISETP.GT.AND P4, PT, R4, 0x29, PT ;  /* 0x000000290400780c */ /* 0x000fe20003f84270 */
[-C--:B------:R-:W-:Y:S01]  /*6350*/  FMUL R25, R25, R88.reuse ;  /* 0x0000005819197220 */ /* 0x080fe20000400000 */
[----:B------:R-:W-:Y:S01]  /*6360*/  F2FP.BF16.F32.PACK_AB R77, RZ, R77 ;  /* 0x0000004dff4d723e */ /* 0x000fe200000010ff */
[----:B------:R-:W-:Y:S01]  /*6370*/  FMUL R26, R26, R88 ;  /* 0x000000581a1a7220 */ /* 0x000fe20000400000 */
[----:B------:R-:W-:Y:S01]  /*6380*/  F2FP.BF16.F32.PACK_AB R78, RZ, R78 ;  /* 0x0000004eff4e723e */ /* 0x000fe200000010ff */
[----:B------:R-:W-:Y:S01]  /*6390*/  @P0 STG.E.U16 desc[UR36][R10.64+0x22], R65 ;  /* 0x000022410a000986 */ /* 0x000fe2000c101524 */
[----:B------:R-:W-:Y:S01]  /*63a0*/  ISETP.GT.AND P0, PT, R3, 0x8, P3 ;  /* 0x000000080300780c */ /* 0x000fe20001f04270 */
[-C--:B------:R-:W-:Y:S01]  /*63b0*/  FMUL R27, R27, R88.reuse ;  /* 0x000000581b1b7220 */ /* 0x080fe20000400000 */
[----:B------:R-:W-:Y:S01]  /*63c0*/  F2FP.BF16.F32.PACK_AB R79, RZ, R79 ;  /* 0x0000004fff4f723e */ /* 0x000fe200000010ff */
[-C--:B------:R-:W-:Y:S01]  /*63d0*/  FMUL R28, R28, R88.reuse ;  /* 0x000000581c1c7220 */ /* 0x080fe20000400000 */
[----:B------:R-:W-:Y:S01]  /*63e0*/  ISETP.GT.AND P3, PT, R4, 0x30, PT ;  /* 0x000000300400780c */ /* 0x000fe20003f64270 */
        /* <DEDUP_REMOVED lines=8> */
[----:B------:R-:W-:Y:S01]  /*6470*/  @P0 STG.E.U16 desc[UR36][R8.64+0x20], R66 ;  /* 0x0000204208000986 */ /* 0x000fe2000c101524 */
[----:B------:R-:W-:Y:S01]  /*6480*/  ISETP.GT.AND P0, PT, R3, 0x8, P2 ;  /* 0x000000080300780c */ /* 0x000fe20001704270 */
[-C--:B------:R-:W-:Y:S01]  /*6490*/  FMUL R33, R33, R88.reuse ;  /* 0x0000005821217220 */ /* 0x080fe20000400000 */
[----:B------:R-:W-:Y:S01]  /*64a0*/  ISETP.GT.AND P2, PT, R4, 0x18, PT ;  /* 0x000000180400780c */ /* 0x000fe20003f44270 */
[----:B------:R-:W-:Y:S01]  /*64b0*/  FMUL R34, R34, R88 ;  /* 0x0000005822227220 */ /* 0x000fe20000400000 */
[----:B------:R-:W-:Y:S01]  /*64c0*/  F2FP.BF16.F32.PACK_AB R84, RZ, R84 ;  /* 0x00000054ff54723e */ /* 0x000fe200000010ff */
[-C--:B------:R-:W-:Y:S01]  /*64d0*/  FMUL R35, R35, R88.reuse ;  /* 0x0000005823237220 */ /* 0x080fe20000400000 */
[----:B------:R-:W-:Y:S01]  /*64e0*/  P2R R5, PR, RZ, 0x20 ;  /* 0x00000020ff057803 */ /* 0x000fe20000000000 */
[-C--:B------:R-:W-:Y:S01]  /*64f0*/  FMUL R36, R36, R88.reuse ;  /* 0x0000005824247220 */ /* 0x080fe20000400000 */
[----:B------:R-:W-:Y:S01]  /*6500*/  F2FP.BF16.F32.PACK_AB R85, RZ, R85 ;  /* 0x00000055ff55723e */ /* 0x000fe200000010ff */
[----:B------:R-:W-:Y:S01]  /*6510*/  FMUL R37, R37, R88 ;  /* 0x0000005825257220 */ /* 0x000fe20000400000 */
[----:B------:R-:W-:Y:S01]  /*6520*/  F2FP.BF16.F32.PACK_AB R86, RZ, R86 ;  /* 0x00000056ff56723e */ /* 0x000fe200000010ff */
[-C--:B------:R-:W-:Y:S01]  /*6530*/  FMUL R38, R38, R88.reuse ;  /* 0x0000005826267220 */ /* 0x080fe20000400000 */
[----:B------:R-:W-:Y:S01]  /*6540*/  F2FP.BF16.F32.PACK_AB R87, RZ, R87 ;  /* 0x00000057ff57723e */ /* 0x000fe200000010ff */
[----:B------:R-:W-:Y:S01]  /*6550*/  @P0 STG.E.U16 desc[UR36][R8.64+0x22], R67 ;  /* 0x0000224308000986 */ /* 0x000fe2000c101524 */
[----:B------:R-:W-:Y:S01]  /*6560*/  ISETP.GT.AND P0, PT, R3, RZ, P2 ;  /* 0x000000ff0300720c */ /* 0x000fe20001704270 */
        /* <DEDUP_REMOVED lines=36> */
[----:B------:R-:W-:Y:S01]  /*67b0*/  FMUL R55, R55, R88 ;  /* 0x0000005837377220 */ /* 0x000fe20000400000 */
[----:B------:R-:W-:-:S02]  /*67c0*/  F2FP.BF16.F32.PACK_AB R39, RZ, R39 ;  /* 0x00000027ff27723e */ /* 0x000fc400000010ff */
[----:B------:R-:W-:Y:S01]  /*67d0*/  F2FP.BF16.F32.PACK_AB R40, RZ, R40 ;  /* 0x00000028ff28723e */ /* 0x000fe200000010ff */
[----:B------:R-:W-:Y:S01]  /*67e0*/  @P0 STG.E.U16 desc[UR36][R8.64+0x30], R70 ;  /* 0x0000304608000986 */ /* 0x000fe2000c101524 */
[----:B------:R-:W-:Y:S02]  /*67f0*/  ISETP.GT.AND P0, PT, R3, 0x8, P1 ;  /* 0x000000080300780c */ /* 0x000fe40000f04270 */
[----:B------:R-:W-:Y:S02]  /*6800*/  ISETP.GT.AND P1, PT, R4, 0x21, PT ;  /* 0x000000210400780c */ /* 0x000fe40003f24270 */
[----:B------:R-:W-:Y:S02]  /*6810*/  F2FP.BF16.F32.PACK_AB R41, RZ, R41 ;  /* 0x00000029ff29723e */ /* 0x000fe400000010ff */
[----:B------:R-:W-:Y:S02]  /*6820*/  F2FP.BF16.F32.PACK_AB R42, RZ, R42 ;  /* 0x0000002aff2a723e */ /* 0x000fe400000010ff */
[----:B------:R-:W-:-:S02]  /*6830*/  F2FP.BF16.F32.PACK_AB R43, RZ, R43 ;  /* 0x0000002bff2b723e */ /* 0x000fc400000010ff */
[----:B------:R-:W-:Y:S02]  /*6840*/  F2FP.BF16.F32.PACK_AB R44, RZ, R44 ;  /* 0x0000002cff2c723e */ /* 0x000fe400000010ff */
[----:B------:R-:W-:Y:S01]  /*6850*/  F2FP.BF16.F32.PACK_AB R45, RZ, R45 ;  /* 0x0000002dff2d723e */ /* 0x000fe200000010ff */
[----:B------:R-:W-:Y:S01]  /*6860*/  @P0 STG.E.U16 desc[UR36][R8.64+0x32], R71 ;  /* 0x0000324708000986 */ /* 0x000fe2000c101524 */
[----:B------:R-:W-:Y:S02]  /*6870*/  ISETP.GT.AND P0, PT, R3, RZ, P2 ;  /* 0x000000ff0300720c */ /* 0x000fe40001704270 */
[----:B------:R-:W-:Y:S02]  /*6880*/  F2FP.BF16.F32.PACK_AB R46, RZ, R46 ;  /* 0x0000002eff2e723e */ /* 0x000fe400000010ff */
[----:B------:R-:W-:Y:S02]  /*6890*/  F2FP.BF16.F32.PACK_AB R47, RZ, R47 ;  /* 0x0000002fff2f723e */ /* 0x000fe400000010ff */
[----:B------:R-:W-:-:S02]  /*68a0*/  F2FP.BF16.F32.PACK_AB R48, RZ, R48 ;  /* 0x00000030ff30723e */ /* 0x000fc400000010ff */
[----:B------:R-:W-:Y:S02]  /*68b0*/  F2FP.BF16.F32.PACK_AB R49, RZ, R49 ;  /* 0x00000031ff31723e */ /* 0x000fe400000010ff */
[----:B------:R-:W-:Y:S02]  /*68c0*/  F2FP.BF16.F32.PACK_AB R50, RZ, R50 ;  /* 0x00000032ff32723e */ /* 0x000fe400000010ff */
[----:B------:R-:W-:Y:S01]  /*68d0*/  F2FP.BF16.F32.PACK_AB R51, RZ, R51 ;  /* 0x00000033ff33723e */ /* 0x000fe200000010ff */
[----:B------:R-:W-:Y:S01]  /*68e0*/  @P0 STG.E.U16 desc[UR36][R10.64+0x40], R72 ;  /* 0x000040480a000986 */ /* 0x000fe2000c101524 */
[----:B------:R-:W-:Y:S02]  /*68f0*/  ISETP.GT.AND P0, PT, R3, RZ, P1 ;  /* 0x000000ff0300720c */ /* 0x000fe40000f04270 */
[----:B------:R-:W-:Y:S02]  /*6900*/  F2FP.BF16.F32.PACK_AB R52, RZ, R52 ;  /* 0x00000034ff34723e */ /* 0x000fe400000010ff */
[----:B------:R-:W-:-:S02]  /*6910*/  F2FP.BF16.F32.PACK_AB R53, RZ, R53 ;  /* 0x00000035ff35723e */ /* 0x000fc400000010ff */
[----:B------:R-:W-:Y:S02]  /*6920*/  F2FP.BF16.F32.PACK_AB R54, RZ, R54 ;  /* 0x00000036ff36723e */ /* 0x000fe400000010ff */
[----:B------:R-:W-:-:S05]  /*6930*/  F2FP.BF16.F32.PACK_AB R55, RZ, R55 ;  /* 0x00000037ff37723e */ /* 0x000fca00000010ff */
[----:B------:R-:W-:Y:S01]  /*6940*/  @P0 STG.E.U16 desc[UR36][R10.64+0x42], R73 ;  /* 0x000042490a000986 */ /* 0x000fe2000c101524 */
[----:B------:R-:W-:Y:S02]  /*6950*/  ISETP.GT.AND P0, PT, R3, 0x8, P2 ;  /* 0x000000080300780c */ /* 0x000fe40001704270 */
[----:B------:R-:W-:-:S11]  /*6960*/  ISETP.GT.AND P2, PT, R4, 0x38, PT ;  /* 0x000000380400780c */ /* 0x000fd60003f44270 */
[----:B------:R-:W-:Y:S01]  /*6970*/  @P0 STG.E.U16 desc[UR36][R8.64+0x40], R74 ;  /* 0x0000404a08000986 */ /* 0x000fe2000c101524 */
[----:B------:R-:W-:-:S13]  /*6980*/  ISETP.GT.AND P0, PT, R3, 0x8, P1 ;  /* 0x000000080300780c */ /* 0x000fda0000f04270 */
[----:B------:R-:W-:Y:S01]  /*6990*/  @P0 STG.E.U16 desc[UR36][R8.64+0x42], R75 ;  /* 0x0000424b08000986 */ /* 0x000fe2000c101524 */
[----:B------:R-:W-:-:S13]  /*69a0*/  ISETP.GT.AND P0, PT, R3, RZ, P5 ;  /* 0x000000ff0300720c */ /* 0x000fda0002f04270 */
[----:B------:R-:W-:Y:S01]  /*69b0*/  @P0 STG.E.U16 desc[UR36][R10.64+0x50], R76 ;  /* 0x0000504c0a000986 */ /* 0x000fe2000c101524 */
[----:B------:R-:W-:-:S13]  /*69c0*/  ISETP.GT.AND P0, PT, R3, RZ, P4 ;  /* 0x000000ff0300720c */ /* 0x000fda0002704270 */
[----:B------:R-:W-:Y:S01]  /*69d0*/  @P0 STG.E.U16 desc[UR36][R10.64+0x52], R77 ;  /* 0x0000524d0a000986 */ /* 0x000fe2000c101524 */
[----:B------:R-:W-:-:S13]  /*69e0*/  ISETP.GT.AND P0, PT, R3, 0x8, P5 ;  /* 0x000000080300780c */ /* 0x000fda0002f04270 */
[----:B------:R-:W-:Y:S01]  /*69f0*/  @P0 STG.E.U16 desc[UR36][R8.64+0x50], R78 ;  /* 0x0000504e08000986 */ /* 0x000fe2000c101524 */
[----:B------:R-:W-:-:S13]  /*6a00*/  ISETP.GT.AND P0, PT, R3, 0x8, P4 ;  /* 0x000000080300780c */ /* 0x000fda0002704270 */
[----:B------:R-:W-:Y:S01]  /*6a10*/  @P0 STG.E.U16 desc[UR36][R8.64+0x52], R79 ;  /* 0x0000524f08000986 */ /* 0x000fe2000c101524 */
[----:B------:R-:W-:-:S13]  /*6a20*/  ISETP.GT.AND P0, PT, R3, RZ, P3 ;  /* 0x000000ff0300720c */ /* 0x000fda0001f04270 */
[----:B------:R-:W-:Y:S01]  /*6a30*/  @P0 STG.E.U16 desc[UR36][R10.64+0x60], R80 ;  /* 0x000060500a000986 */ /* 0x000fe2000c101524 */
[----:B------:R-:W-:-:S04]  /*6a40*/  ISETP.GT.AND P0, PT, R4, 0x31, PT ;  /* 0x000000310400780c */ /* 0x000fc80003f04270 */
[----:B------:R-:W-:-:S13]  /*6a50*/  ISETP.GT.AND P1, PT, R3, RZ, P0 ;  /* 0x000000ff0300720c */ /* 0x000fda0000724270 */
[----:B------:R-:W-:Y:S01]  /*6a60*/  @P1 STG.E.U16 desc[UR36][R10.64+0x62], R81 ;  /* 0x000062510a001986 */ /* 0x000fe2000c101524 */
[----:B------:R-:W-:-:S13]  /*6a70*/  ISETP.GT.AND P1, PT, R3, 0x8, P3 ;  /* 0x000000080300780c */ /* 0x000fda0001f24270 */
[----:B------:R-:W-:Y:S01]  /*6a80*/  @P1 STG.E.U16 desc[UR36][R8.64+0x60], R82 ;  /* 0x0000605208001986 */ /* 0x000fe2000c101524 */
[----:B------:R-:W-:-:S13]  /*6a90*/  ISETP.GT.AND P1, PT, R3, 0x8, P0 ;  /* 0x000000080300780c */ /* 0x000fda0000724270 */
[----:B------:R-:W-:Y:S01]  /*6aa0*/  @P1 STG.E.U16 desc[UR36][R8.64+0x62], R83 ;  /* 0x0000625308001986 */ /* 0x000fe2000c101524 */
[----:B------:R-:W-:-:S05]  /*6ab0*/  IADD3 R14, P1, R19, R8, RZ ;  /* 0x00000008130e7210 */ /* 0x000fca0007f3e0ff */
[----:B------:R-:W-:Y:S01]  /*6ac0*/  IMAD.X R15, R13, 0x1, R9, P1 ;  /* 0x000000010d0f7824 */ /* 0x000fe200008e0609 */
[----:B------:R-:W-:-:S13]  /*6ad0*/  ISETP.GT.AND P1, PT, R3, RZ, P2 ;  /* 0x000000ff0300720c */ /* 0x000fda0001724270 */
[----:B------:R-:W-:Y:S01]  /*6ae0*/  @P1 STG.E.U16 desc[UR36][R10.64+0x70], R84 ;  /* 0x000070540a001986 */ /* 0x000fe2000c101524 */
[----:B------:R-:W-:-:S05]  /*6af0*/  IADD3 R20, P1, R19, R8, RZ ;  /* 0x0000000813147210 */ /* 0x000fca0007f3e0ff */
[----:B------:R-:W-:Y:S01]  /*6b00*/  IMAD.X R21, R13, 0x1, R9, P1 ;  /* 0x000000010d157824 */ /* 0x000fe200008e0609 */
[----:B------:R-:W-:-:S05]  /*6b10*/  IADD3 R12, P1, R19, R10, RZ ;  /* 0x0000000a130c7210 */ /* 0x000fca0007f3e0ff */
[----:B------:R-:W-:Y:S01]  /*6b20*/  IMAD.X R13, R13, 0x1, R11, P1 ;  /* 0x000000010d0d7824 */ /* 0x000fe200008e060b */
[----:B------:R-:W-:-:S04]  /*6b30*/  ISETP.GT.AND P1, PT, R4, 0x39, PT ;  /* 0x000000390400780c */ /* 0x000fc80003f24270 */
[----:B------:R-:W-:-:S13]  /*6b40*/  ISETP.GT.AND P5, PT, R3, RZ, P1 ;  /* 0x000000ff0300720c */ /* 0x000fda0000fa4270 */
[----:B------:R-:W-:Y:S01]  /*6b50*/  @P5 STG.E.U16 desc[UR36][R10.64+0x72], R85 ;  /* 0x000072550a005986 */ /* 0x000fe2000c101524 */
[----:B------:R-:W-:-:S13]  /*6b60*/  ISETP.GT.AND P5, PT, R3, 0x8, P2 ;  /* 0x000000080300780c */ /* 0x000fda00017a4270 */
[----:B------:R-:W-:Y:S01]  /*6b70*/  @P5 STG.E.U16 desc[UR36][R8.64+0x70], R86 ;  /* 0x0000705608005986 */ /* 0x000fe2000c101524 */
[----:B------:R-:W-:-:S13]  /*6b80*/  ISETP.GT.AND P5, PT, R3, 0x8, P1 ;  /* 0x000000080300780c */ /* 0x000fda0000fa4270 */
[----:B------:R0:W-:Y:S01]  /*6b90*/  @P5 STG.E.U16 desc[UR36][R8.64+0x72], R87 ;  /* 0x0000725708005986 */ /* 0x0001e2000c101524 */
[C---:B------:R-:W-:Y:S02]  /*6ba0*/  ISETP.GT.AND P5, PT, R3.reuse, 0x80, P6 ;  /* 0x000000800300780c */ /* 0x040fe400037a4270 */
[----:B------:R-:W-:-:S11]  /*6bb0*/  ISETP.GT.AND P6, PT, R3, 0x88, P6 ;  /* 0x000000880300780c */ /* 0x000fd600037c4270 */
[----:B------:R-:W-:Y:S01]  /*6bc0*/  @P5 STG.E.U16 desc[UR36][R12.64], R24 ;  /* 0x000000180c005986 */ /* 0x000fe2000c101524 */
[----:B------:R-:W-:-:S04]  /*6bd0*/  ISETP.GT.AND P5, PT, R4, 0x1, PT ;  /* 0x000000010400780c */ /* 0x000fc80003fa4270 */
[----:B------:R-:W-:-:S13]  /*6be0*/  ISETP.GT.AND P5, PT, R3, 0x80, P5 ;  /* 0x000000800300780c */ /* 0x000fda0002fa4270 */
[----:B0-----:R-:W-:Y:S02]  /*6bf0*/  @P5 IMAD.MOV.U32 R8, RZ, RZ, R12 ;  /* 0x000000ffff085224 */ /* 0x001fe400078e000c */
[----:B------:R-:W-:-:S05]  /*6c00*/  @P5 IMAD.MOV.U32 R9, RZ, RZ, R13 ;  /* 0x000000ffff095224 */ /* 0x000fca00078e000d */
[----:B------:R0:W-:Y:S01]  /*6c10*/  @P5 STG.E.U16 desc[UR36][R8.64+0x2], R25 ;  /* 0x0000021908005986 */ /* 0x0001e2000c101524 */
[----:B------:R-:W-:-:S03]  /*6c20*/  ISETP.NE.AND P5, PT, R5, RZ, PT ;  /* 0x000000ff0500720c */ /* 0x000fc60003fa5270 */
[----:B------:R-:W-:Y:S01]  /*6c30*/  @P6 STG.E.U16 desc[UR36][R14.64], R26 ;  /* 0x0000001a0e006986 */ /* 0x000fe2000c101524 */
[----:B------:R-:W-:-:S04]  /*6c40*/  ISETP.GT.AND P6, PT, R4, 0x1, PT ;  /* 0x000000010400780c */ /* 0x000fc80003fc4270 */
[----:B------:R-:W-:-:S13]  /*6c50*/  ISETP.GT.AND P6, PT, R3, 0x88, P6 ;  /* 0x000000880300780c */ /* 0x000fda00037c4270 */
[----:B------:R-:W-:Y:S01]  /*6c60*/  @P6 STG.E.U16 desc[UR36][R20.64+0x2], R27 ;  /* 0x0000021b14006986 */ /* 0x000fe2000c101524 */
[----:B------:R-:W-:-:S04]  /*6c70*/  ISETP.GT.AND P6, PT, R4, 0x8, PT ;  /* 0x000000080400780c */ /* 0x000fc80003fc4270 */
[----:B------:R-:W-:-:S13]  /*6c80*/  ISETP.GT.AND P6, PT, R3, 0x80, P6 ;  /* 0x000000800300780c */ /* 0x000fda00037c4270 */
[----:B0-----:R-:W-:Y:S02]  /*6c90*/  @P6 IMAD.MOV.U32 R8, RZ, RZ, R12 ;  /* 0x000000ffff086224 */ /* 0x001fe400078e000c */
[----:B------:R-:W-:-:S05]  /*6ca0*/  @P6 IMAD.MOV.U32 R9, RZ, RZ, R13 ;  /* 0x000000ffff096224 */ /* 0x000fca00078e000d */
[----:B------:R0:W-:Y:S01]  /*6cb0*/  @P6 STG.E.U16 desc[UR36][R8.64+0x10], R28 ;  /* 0x0000101c08006986 */ /* 0x0001e2000c101524 */
[----:B------:R-:W-:-:S04]  /*6cc0*/  ISETP.GT.AND P6, PT, R4, 0x9, PT ;  /* 0x000000090400780c */ /* 0x000fc80003fc4270 */
[----:B------:R-:W-:-:S13]  /*6cd0*/  ISETP.GT.AND P6, PT, R3, 0x80, P6 ;  /* 0x000000800300780c */ /* 0x000fda00037c4270 */
[----:B0-----:R-:W-:Y:S02]  /*6ce0*/  @P6 IMAD.MOV.U32 R8, RZ, RZ, R12 ;  /* 0x000000ffff086224 */ /* 0x001fe400078e000c */
[----:B------:R-:W-:-:S05]  /*6cf0*/  @P6 IMAD.MOV.U32 R9, RZ, RZ, R13 ;  /* 0x000000ffff096224 */ /* 0x000fca00078e000d */
[----:B------:R0:W-:Y:S01]  /*6d00*/  @P6 STG.E.U16 desc[UR36][R8.64+0x12], R29 ;  /* 0x0000121d08006986 */ /* 0x0001e2000c101524 */
[----:B------:R-:W-:-:S04]  /*6d10*/  ISETP.GT.AND P6, PT, R4, 0x8, PT ;  /* 0x000000080400780c */ /* 0x000fc80003fc4270 */
[----:B------:R-:W-:-:S13]  /*6d20*/  ISETP.GT.AND P6, PT, R3, 0x88, P6 ;  /* 0x000000880300780c */ /* 0x000fda00037c4270 */
        /* <DEDUP_REMOVED lines=45> */
[----:B------:R-:W-:Y:S01]  /*7000*/  @P6 STG.E.U16 desc[UR36][R8.64+0x42], R41 ;  /* 0x0000422908006986 */ /* 0x000fe2000c101524 */
[----:B------:R-:W-:-:S04]  /*7010*/  ISETP.GT.AND P6, PT, R4, 0x20, PT ;  /* 0x000000200400780c */ /* 0x000fc80003fc4270 */
[----:B------:R-:W-:-:S13]  /*7020*/  ISETP.GT.AND P6, PT, R3, 0x88, P6 ;  /* 0x000000880300780c */ /* 0x000fda00037c4270 */
[----:B------:R-:W-:Y:S01]  /*7030*/  @P6 STG.E.U16 desc[UR36][R6.64+0x40], R42 ;  /* 0x0000402a06006986 */ /* 0x000fe2000c101524 */
[----:B------:R-:W-:-:S04]  /*7040*/  ISETP.GT.AND P6, PT, R4, 0x21, PT ;  /* 0x000000210400780c */ /* 0x000fc80003fc4270 */
[----:B------:R-:W-:-:S13]  /*7050*/  ISETP.GT.AND P6, PT, R3, 0x88, P6 ;  /* 0x000000880300780c */ /* 0x000fda00037c4270 */
[----:B------:R-:W-:Y:S02]  /*7060*/  @P6 IMAD.MOV.U32 R4, RZ, RZ, R6 ;  /* 0x000000ffff046224 */ /* 0x000fe400078e0006 */
[----:B------:R-:W-:-:S05]  /*7070*/  @P6 IMAD.MOV.U32 R5, RZ, RZ, R7 ;  /* 0x000000ffff056224 */ /* 0x000fca00078e0007 */
[----:B------:R0:W-:Y:S01]  /*7080*/  @P6 STG.E.U16 desc[UR36][R4.64+0x42], R43 ;  /* 0x0000422b04006986 */ /* 0x0001e2000c101524 */
[C---:B------:R-:W-:Y:S02]  /*7090*/  ISETP.GT.AND P6, PT, R3.reuse, 0x80, P5 ;  /* 0x000000800300780c */ /* 0x040fe40002fc4270 */
[----:B------:R-:W-:-:S11]  /*70a0*/  ISETP.GT.AND P5, PT, R3, 0x88, P5 ;  /* 0x000000880300780c */ /* 0x000fd60002fa4270 */
[----:B0-----:R-:W-:Y:S02]  /*70b0*/  @P6 IMAD.MOV.U32 R4, RZ, RZ, R12 ;  /* 0x000000ffff046224 */ /* 0x001fe400078e000c */
[----:B------:R-:W-:-:S05]  /*70c0*/  @P6 IMAD.MOV.U32 R5, RZ, RZ, R13 ;  /* 0x000000ffff056224 */ /* 0x000fca00078e000d */
[----:B------:R0:W-:Y:S01]  /*70d0*/  @P6 STG.E.U16 desc[UR36][R4.64+0x50], R44 ;  /* 0x0000502c04006986 */ /* 0x0001e2000c101524 */
[C---:B------:R-:W-:Y:S02]  /*70e0*/  ISETP.GT.AND P6, PT, R3.reuse, 0x80, P4 ;  /* 0x000000800300780c */ /* 0x040fe400027c4270 */
[----:B------:R-:W-:-:S11]  /*70f0*/  ISETP.GT.AND P4, PT, R3, 0x88, P4 ;  /* 0x000000880300780c */ /* 0x000fd60002784270 */
[----:B0-----:R-:W-:Y:S02]  /*7100*/  @P6 IMAD.MOV.U32 R4, RZ, RZ, R12 ;  /* 0x000000ffff046224 */ /* 0x001fe400078e000c */
[----:B------:R-:W-:-:S05]  /*7110*/  @P6 IMAD.MOV.U32 R5, RZ, RZ, R13 ;  /* 0x000000ffff056224 */ /* 0x000fca00078e000d */
[----:B------:R0:W-:Y:S02]  /*7120*/  @P6 STG.E.U16 desc[UR36][R4.64+0x52], R45 ;  /* 0x0000522d04006986 */ /* 0x0001e4000c101524 */
[----:B0-----:R-:W-:Y:S02]  /*7130*/  @P5 IMAD.MOV.U32 R4, RZ, RZ, R6 ;  /* 0x000000ffff045224 */ /* 0x001fe400078e0006 */
[----:B------:R-:W-:-:S05]  /*7140*/  @P5 IMAD.MOV.U32 R5, RZ, RZ, R7 ;  /* 0x000000ffff055224 */ /* 0x000fca00078e0007 */
[----:B------:R0:W-:Y:S01]  /*7150*/  @P5 STG.E.U16 desc[UR36][R4.64+0x50], R46 ;  /* 0x0000502e04005986 */ /* 0x0001e2000c101524 */
[C---:B------:R-:W-:Y:S02]  /*7160*/  ISETP.GT.AND P5, PT, R3.reuse, 0x80, P3 ;  /* 0x000000800300780c */ /* 0x040fe40001fa4270 */
[----:B------:R-:W-:Y:S01]  /*7170*/  ISETP.GT.AND P3, PT, R3, 0x88, P3 ;  /* 0x000000880300780c */ /* 0x000fe20001f64270 */
        /* <DEDUP_REMOVED lines=17> */
[----:B------:R0:W-:Y:S02]  /*7290*/  @P3 STG.E.U16 desc[UR36][R4.64+0x60], R50 ;  /* 0x0000603204003986 */ /* 0x0001e4000c101524 */
[----:B0-----:R-:W-:Y:S02]  /*72a0*/  @P0 IMAD.MOV.U32 R4, RZ, RZ, R6 ;  /* 0x000000ffff040224 */ /* 0x001fe400078e0006 */
[----:B------:R-:W-:-:S05]  /*72b0*/  @P0 IMAD.MOV.U32 R5, RZ, RZ, R7 ;  /* 0x000000ffff050224 */ /* 0x000fca00078e0007 */
[----:B------:R0:W-:Y:S02]  /*72c0*/  @P0 STG.E.U16 desc[UR36][R4.64+0x62], R51 ;  /* 0x0000623304000986 */ /* 0x0001e4000c101524 */
[----:B0-----:R-:W-:Y:S02]  /*72d0*/  @P5 IMAD.MOV.U32 R4, RZ, RZ, R12 ;  /* 0x000000ffff045224 */ /* 0x001fe400078e000c */
[----:B------:R-:W-:-:S05]  /*72e0*/  @P5 IMAD.MOV.U32 R5, RZ, RZ, R13 ;  /* 0x000000ffff055224 */ /* 0x000fca00078e000d */
[----:B------:R0:W-:Y:S04]  /*72f0*/  @P5 STG.E.U16 desc[UR36][R4.64+0x70], R52 ;  /* 0x0000703404005986 */ /* 0x0001e8000c101524 */
[----:B------:R1:W-:Y:S01]  /*7300*/  @P4 STG.E.U16 desc[UR36][R12.64+0x72], R53 ;  /* 0x000072350c004986 */ /* 0x0003e2000c101524 */
[----:B0-----:R-:W-:Y:S02]  /*7310*/  @P2 IMAD.MOV.U32 R4, RZ, RZ, R6 ;  /* 0x000000ffff042224 */ /* 0x001fe400078e0006 */
[----:B------:R-:W-:-:S05]  /*7320*/  @P2 IMAD.MOV.U32 R5, RZ, RZ, R7 ;  /* 0x000000ffff052224 */ /* 0x000fca00078e0007 */
[----:B------:R1:W-:Y:S04]  /*7330*/  @P2 STG.E.U16 desc[UR36][R4.64+0x70], R54 ;  /* 0x0000703604002986 */ /* 0x0003e8000c101524 */
[----:B------:R1:W-:Y:S02]  /*7340*/  @P1 STG.E.U16 desc[UR36][R6.64+0x72], R55 ;  /* 0x0000723706001986 */ /* 0x0003e4000c101524 */
.L_x_152:
[----:B------:R-:W-:Y:S05]  /*7350*/  BSYNC B0 ;  /* 0x0000000000007941 */ /* 0x000fea0003800000 */
.L_x_28:
[----:B------:R-:W-:Y:S01]  /*7360*/  IADD3 R16, P0, R16, UR38, RZ ;  /* 0x0000002610107c10 */ /* 0x000fe2000ff1e0ff */
[----:B------:R-:W-:Y:S01]  /*7370*/  ULDC.64 UR4, c[0x0][0x650] ;  /* 0x0001940000047ab9 */ /* 0x000fe20000000a00 */
[----:B------:R-:W-:Y:S01]  /*7380*/  PRMT R3, RZ, 0x7610, R3 ;  /* 0x00007610ff037816 */ /* 0x000fe20000000003 */
[----:B------:R-:W-:Y:S01]  /*7390*/  IMAD.MOV.U32 R101, RZ, RZ, -0x1 ;  /* 0xffffffffff657424 */ /* 0x000fe200078e00ff */
[----:B------:R-:W-:Y:S01]  /*73a0*/  IADD3.X R17, R17, UR41, RZ, P0, !PT ;  /* 0x0000002911117c10 */ /* 0x000fe200087fe4ff */
[----:B------:R-:W-:Y:S01]  /*73b0*/  IMAD.MOV.U32 R19, RZ, RZ, -0x1 ;  /* 0xffffffffff137424 */ /* 0x000fe200078e00ff */
[----:B------:R-:W-:-:S04]  /*73c0*/  ISETP.GE.U32.AND P0, PT, R16, UR4, PT ;  /* 0x0000000410007c0c */ /* 0x000fc8000bf06070 */
[----:B------:R-:W-:-:S13]  /*73d0*/  ISETP.GE.U32.AND.EX P0, PT, R17, UR5, PT, P0 ;  /* 0x0000000511007c0c */ /* 0x000fda000bf06100 */
[----:B------:R-:W-:Y:S05]  /*73e0*/  @P0 BRA `(.L_x_153) ;  /* 0x00000004004c0947 */ /* 0x000fea0003800000 */
[----:B0-----:R-:W0:Y:S01]  /*73f0*/  LDC.64 R10, c[0x0][0x628] ;  /* 0x00018a00ff0a7b82 */ /* 0x001e220000000a00 */
[----:B-1----:R-:W1:Y:S01]  /*7400*/  S2R R12, SR_CTAID.X ;  /* 0x00000000000c7919 */ /* 0x002e620000002500 */
[----:B----4-:R-:W-:Y:S02]  /*7410*/  IMAD.MOV.U32 R8, RZ, RZ, R16 ;  /* 0x000000ffff087224 */ /* 0x010fe400078e0010 */
[----:B------:R-:W-:Y:S01]  /*7420*/  IMAD.MOV.U32 R9, RZ, RZ, R17 ;  /* 0x000000ffff097224 */ /* 0x000fe200078e0011 */
[----:B------:R-:W4:Y:S03]  /*7430*/  S2R R20, SR_CTAID.Y ;  /* 0x0000000000147919 */ /* 0x000f260000002600 */
[----:B------:R-:W1:Y:S08]  /*7440*/  LDC R0, c[0x0][0x630] ;  /* 0x00018c00ff007b82 */ /* 0x000e700000000800 */
[----:B------:R-:W1:Y:S01]  /*7450*/  LDC.64 R14, c[0x0][0x620] ;  /* 0x00018800ff0e7b82 */ /* 0x000e620000000a00 */
[----:B0-----:R-:W-:-:S04]  /*7460*/  ISETP.NE.U32.AND P0, PT, R10, RZ, PT ;  /* 0x000000ff0a00720c */ /* 0x001fc80003f05070 */
[----:B------:R-:W-:-:S13]  /*7470*/  ISETP.NE.AND.EX P0, PT, R11, RZ, PT, P0 ;  /* 0x000000ff0b00720c */ /* 0x000fda0003f05300 */
[----:B-1--4-:R-:W-:Y:S05]  /*7480*/  @!P0 BRA `(.L_x_154) ;  /* 0x0000000000288947 */ /* 0x012fea0003800000 */
        /* <DEDUP_REMOVED lines=10> */
.L_x_154:
[-CC-:B------:R-:W-:Y:S01]  /*7530*/  SHF.R.U64 R19, R8, R0.reuse, R9.reuse ;  /* 0x0000000008137219 */ /* 0x180fe20000001209 */
[----:B------:R-:W0:Y:S01]  /*7540*/  LDC.64 R26, c[0x0][0x640] ;  /* 0x00019000ff1a7b82 */ /* 0x000e220000000a00 */
[----:B------:R-:W-:Y:S01]  /*7550*/  SHF.R.U32.HI R0, RZ, R0, R9 ;  /* 0x00000000ff007219 */ /* 0x000fe20000011609 */
[----:B------:R-:W-:Y:S01]  /*7560*/  ULDC UR4, c[0x0][0x150] ;  /* 0x0000540000047ab9 */ /* 0x000fe20000000800 */
[----:B------:R-:W-:Y:S02]  /*7570*/  IADD3 R3, P0, RZ, -R19, RZ ;  /* 0x80000013ff037210 */ /* 0x000fe40007f1e0ff */
[----:B------:R-:W-:-:S03]  /*7580*/  I2FP.F32.U32 R7, R12 ;  /* 0x0000000c00077245 */ /* 0x000fc60000201000 */
[----:B------:R-:W1:Y:S01]  /*7590*/  LDC R6, c[0x0][0x618] ;  /* 0x00018600ff067b82 */ /* 0x000e620000000800 */
[----:B------:R-:W-:Y:S02]  /*75a0*/  IMAD.X R5, RZ, RZ, ~R0, P0 ;  /* 0x000000ffff057224 */ /* 0x000fe400000e0e00 */
[----:B------:R-:W-:Y:S01]  /*75b0*/  FMUL R7, R7, UR4 ;  /* 0x0000000407077c20 */ /* 0x000fe20008400000 */
[----:B------:R-:W-:Y:S01]  /*75c0*/  ULDC UR4, c[0x0][0x154] ;  /* 0x0000550000047ab9 */ /* 0x000fe20000000800 */
[-C--:B------:R-:W-:Y:S02]  /*75d0*/  IMAD R0, R5, R14.reuse, RZ ;  /* 0x0000000e05007224 */ /* 0x080fe400078e02ff */
[C---:B------:R-:W-:Y:S01]  /*75e0*/  IMAD.WIDE.U32 R4, R3.reuse, R14, R16 ;  /* 0x0000000e03047225 */ /* 0x040fe200078e0010 */
[----:B------:R-:W4:Y:S01]  /*75f0*/  LDC R11, c[0x0][0x608] ;  /* 0x00018200ff0b7b82 */ /* 0x000f220000000800 */
[----:B------:R-:W2:Y:S02]  /*7600*/  F2I.U32.TRUNC.NTZ R7, R7 ;  /* 0x0000000700077305 */ /* 0x000ea4000020f000 */
[----:B------:R-:W-:-:S04]  /*7610*/  IMAD R3, R3, R15, R0 ;  /* 0x0000000f03037224 */ /* 0x000fc800078e0200 */
[----:B------:R-:W-:Y:S01]  /*7620*/  IMAD.IADD R3, R5, 0x1, R3 ;  /* 0x0000000105037824 */ /* 0x000fe200078e0203 */
[----:B------:R-:W3:Y:S01]  /*7630*/  LDC R8, c[0x0][0x658] ;  /* 0x00019600ff087b82 */ /* 0x000ee20000000800 */
[----:B------:R-:W-:Y:S02]  /*7640*/  I2FP.F32.U32 R5, R20 ;  /* 0x0000001400057245 */ /* 0x000fe40000201000 */
[----:B0-----:R-:W-:-:S04]  /*7650*/  ISETP.NE.U32.AND P0, PT, R26, RZ, PT ;  /* 0x000000ff1a00720c */ /* 0x001fc80003f05070 */
[----:B------:R-:W-:Y:S01]  /*7660*/  ISETP.NE.AND.EX P0, PT, R27, RZ, PT, P0 ;  /* 0x000000ff1b00720c */ /* 0x000fe20003f05300 */
[----:B------:R-:W0:Y:S01]  /*7670*/  LDC R9, c[0x0][0x144] ;  /* 0x00005100ff097b82 */ /* 0x000e220000000800 */
[-C--:B-1----:R-:W-:Y:S01]  /*7680*/  SHF.R.U32.HI R0, RZ, R6.reuse, R3 ;  /* 0x00000006ff007219 */ /* 0x082fe20000011603 */
[----:B--2---:R-:W-:Y:S01]  /*7690*/  IMAD.MOV R7, RZ, RZ, -R7 ;  /* 0x000000ffff077224 */ /* 0x004fe200078e0a07 */
[----:B------:R-:W-:Y:S01]  /*76a0*/  SHF.R.U64 R13, R4, R6, R3 ;  /* 0x00000006040d7219 */ /* 0x000fe20000001203 */
[----:B------:R-:W-:-:S04]  /*76b0*/  FMUL R6, R5, UR4 ;  /* 0x0000000405067c20 */ /* 0x000fc80008400000 */
[----:B------:R-:W1:Y:S01]  /*76c0*/  LDC R21, c[0x0][0x148] ;  /* 0x00005200ff157b82 */ /* 0x000e620000000800 */
[-CC-:B----4-:R-:W-:Y:S02]  /*76d0*/  SHF.R.U64 R10, R13, R11.reuse, R0.reuse ;  /* 0x0000000b0d0a7219 */ /* 0x190fe40000001200 */
[----:B------:R-:W-:Y:S02]  /*76e0*/  SHF.R.U32.HI R3, RZ, R11, R0 ;  /* 0x0000000bff037219 */ /* 0x000fe40000011600 */
[----:B------:R2:W4:Y:S03]  /*76f0*/  F2I.U32.TRUNC.NTZ R0, R6 ;  /* 0x0000000600007305 */ /* 0x000526000020f000 */
[----:B------:R-:W1:Y:S01]  /*7700*/  LDC R14, c[0x0][0x648] ;  /* 0x00019200ff0e7b82 */ /* 0x000e620000000800 */
[-CC-:B---3--:R-:W-:Y:S02]  /*7710*/  SHF.R.U64 R15, R10, R8.reuse, R3.reuse ;  /* 0x000000080a0f7219 */ /* 0x188fe40000001203 */
[----:B------:R-:W-:-:S03]  /*7720*/  SHF.R.U32.HI R5, RZ, R8, R3 ;  /* 0x00000008ff057219 */ /* 0x000fc60000011603 */
[----:B------:R-:W-:Y:S02]  /*7730*/  IMAD.MOV.U32 R4, RZ, RZ, R15 ;  /* 0x000000ffff047224 */ /* 0x000fe400078e000f */
[----:B------:R-:W3:Y:S01]  /*7740*/  LDC R24, c[0x0][0x638] ;  /* 0x00018e00ff187b82 */ /* 0x000ee20000000800 */
[----:B0-----:R-:W-:-:S07]  /*7750*/  IMAD R25, R9, R7, R12 ;  /* 0x0000000709197224 */ /* 0x001fce00078e020c */
[----:B------:R-:W0:Y:S08]  /*7760*/  LDC R28, c[0x0][0x610] ;  /* 0x00018400ff1c7b82 */ /* 0x000e300000000800 */
[----:B------:R-:W0:Y:S01]  /*7770*/  LDC R29, c[0x0][0x600] ;  /* 0x00018000ff1d7b82 */ /* 0x000e220000000800 */
[----:B--2-4-:R-:W-:Y:S05]  /*7780*/  @!P0 BRA `(.L_x_155) ;  /* 0x0000000000288947 */ /* 0x014fea0003800000 */
[----:B------:R-:W2:Y:S02]  /*7790*/  LDC R4, c[0x0][0x64c] ;  /* 0x00019300ff047b82 */ /* 0x000ea40000000800 */
[----:B--2---:R-:W-:-:S05]  /*77a0*/  IADD3 R3, P0, R15, R4, RZ ;  /* 0x000000040f037210 */ /* 0x004fca0007f1e0ff */
        /* <DEDUP_REMOVED lines=8> */
.L_x_155:
[----:B------:R-:W-:Y:S02]  /*7830*/  ISETP.NE.AND P0, PT, R2, 0x1, PT ;  /* 0x000000010200780c */ /* 0x000fe40003f05270 */
[----:B-1----:R-:W-:Y:S01]  /*7840*/  SHF.R.U64 R3, R4, R14, R5 ;  /* 0x0000000e04037219 */ /* 0x002fe20000001205 */
[----:B------:R-:W-:Y:S01]  /*7850*/  IMAD.MOV R5, RZ, RZ, -R0 ;  /* 0x000000ffff057224 */ /* 0x000fe200078e0a00 */
[----:B------:R-:W-:Y:S02]  /*7860*/  LOP3.LUT R0, R10, R99, RZ, 0xc0, !PT ;  /* 0x000000630a007212 */ /* 0x000fe400078ec0ff */
[----:B------:R-:W-:Y:S01]  /*7870*/  LOP3.LUT R6, R13, R98, RZ, 0xc0, !PT ;  /* 0x000000620d067212 */ /* 0x000fe200078ec0ff */
[----:B------:R-:W-:Y:S02]  /*7880*/  IMAD.MOV R4, RZ, RZ, -R3 ;  /* 0x000000ffff047224 */ /* 0x000fe400078e0a03 */
[----:B------:R-:W-:Y:S02]  /*7890*/  IMAD R0, R91, R3, R0 ;  /* 0x000000035b007224 */ /* 0x000fe400078e0200 */
[----:B---3--:R-:W-:-:S02]  /*78a0*/  IMAD R3, R4, R24, R15 ;  /* 0x0000001804037224 */ /* 0x008fc400078e020f */
[----:B------:R-:W-:Y:S02]  /*78b0*/  @P0 IMAD R25, R21, R5, R20 ;  /* 0x0000000515190224 */ /* 0x000fe400078e0214 */
[----:B0-----:R-:W-:Y:S02]  /*78c0*/  IMAD R5, R3, R29, R6 ;  /* 0x0000001d03057224 */ /* 0x001fe400078e0206 */
[----:B------:R-:W-:Y:S02]  /*78d0*/  IMAD R0, R0, R28, R25 ;  /* 0x0000001c00007224 */ /* 0x000fe400078e0219 */
[----:B------:R-:W-:-:S03]  /*78e0*/  IMAD.MOV.U32 R4, RZ, RZ, 0x1 ;  /* 0x00000001ff047424 */ /* 0x000fc600078e00ff */
[----:B------:R-:W-:Y:S02]  /*78f0*/  SEL R101, R5, R0, !P0 ;  /* 0x0000000005657207 */ /* 0x000fe40004000000 */
[----:B------:R-:W-:Y:S02]  /*7900*/  PRMT R3, R4, 0x7610, R3 ;  /* 0x0000761004037816 */ /* 0x000fe40000000003 */
[----:B------:R-:W-:-:S07]  /*7910*/  SEL R0, R0, R5, !P0 ;  /* 0x0000000500007207 */ /* 0x000fce0004000000 */
.L_x_153:
[----:B------:R-:W-:Y:S01]  /*7920*/  UIADD3 UR42, UR43, UR42, URZ ;  /* 0x0000002a2b2a7290 */ /* 0x000fe2000fffe03f */
[----:B------:R-:W-:Y:S01]  /*7930*/  LOP3.LUT P0, RZ, R3, 0xff, RZ, 0xc0, !PT ;  /* 0x000000ff03ff7812 */ /* 0x000fe2000780c0ff */
[----:B------:R-:W-:Y:S02]  /*7940*/  IMAD.MOV.U32 R109, RZ, RZ, R0 ;  /* 0x000000ffff6d7224 */ /* 0x000fe400078e0000 */
[----:B------:R-:W-:Y:S02]  /*7950*/  USHF.R.U32.HI UR4, URZ, 0x1, UR42 ;  /* 0x000000013f047899 */ /* 0x000fe4000801162a */
[----:B------:R-:W-:Y:S02]  /*7960*/  UISETP.GT.U32.AND UP1, UPT, UR42, 0x1, UPT ;  /* 0x000000012a00788c */ /* 0x000fe4000bf24070 */
[----:B------:R-:W-:Y:S02]  /*7970*/  ULOP3.LUT UR4, UR4, 0x1, URZ, 0xc0, !UPT ;  /* 0x0000000104047892 */ /* 0x000fe4000f8ec03f */
[----:B------:R-:W-:-:S02]  /*7980*/  UISETP.LT.U32.AND UP1, UPT, UR43, 0x2, UP1 ;  /* 0x000000022b00788c */ /* 0x000fc40008f21070 */
[----:B------:R-:W-:Y:S02]  /*7990*/  UISETP.NE.U32.AND UP0, UPT, UR4, 0x1, UPT ;  /* 0x000000010400788c */ /* 0x000fe4000bf05070 */
[----:B------:R-:W-:Y:S02]  /*79a0*/  USEL UR5, URZ, 0x1, !UP1 ;  /* 0x000000013f057887 */ /* 0x000fe4000c800000 */
[----:B------:R-:W-:Y:S02]  /*79b0*/  UISETP.GT.U32.AND UP0, UPT, UR43, 0x1, !UP0 ;  /* 0x000000012b00788c */ /* 0x000fe4000c704070 */
[----:B------:R-:W-:Y:S02]  /*79c0*/  ULOP3.LUT UR42, UR42, 0x1, URZ, 0xc0, !UPT ;  /* 0x000000012a2a7892 */ /* 0x000fe4000f8ec03f */
[----:B------:R-:W-:-:S04]  /*79d0*/  USEL UR4, URZ, 0x1, !UP0 ;  /* 0x000000013f047887 */ /* 0x000fc8000c000000 */
[----:B------:R-:W-:Y:S01]  /*79e0*/  ULOP3.LUT UR40, UR4, UR40, UR5, 0x96, !UPT ;  /* 0x0000002804287292 */ /* 0x000fe2000f8e9605 */
[----:B------:R-:W-:Y:S11]  /*79f0*/  @P0 BRA `(.L_x_156) ;  /* 0xffffff9400f00947 */ /* 0x000ff6000383ffff */
[----:B------:R-:W-:Y:S05]  /*7a00*/  EXIT ;  /* 0x000000000000794d */ /* 0x000fea0003800000 */
.L_x_3:
        /* <DEDUP_REMOVED lines=26> */
.L_x_158:
[--C-:B------:R-:W-:Y:S01]  /*7bb0*/  SHF.R.U64 R14, R12, R20, R13.reuse ;  /* 0x000000140c0e7219 */ /* 0x100fe2000000120d */
[----:B------:R-:W0:Y:S01]  /*7bc0*/  LDC R24, c[0x0][0x618] ;  /* 0x00018600ff187b82 */ /* 0x000e220000000800 */
[----:B------:R-:W-:Y:S01]  /*7bd0*/  I2FP.F32.U32 R8, R6 ;  /* 0x0000000600087245 */ /* 0x000fe20000201000 */
[----:B------:R-:W-:Y:S01]  /*7be0*/  ULDC UR4, c[0x0][0x150] ;  /* 0x0000540000047ab9 */ /* 0x000fe20000000800 */
[----:B------:R-:W-:Y:S02]  /*7bf0*/  SHF.R.U32.HI R7, RZ, R20, R13 ;  /* 0x00000014ff077219 */ /* 0x000fe4000001160d */
[----:B------:R-:W-:Y:S01]  /*7c00*/  IADD3 R11, P0, RZ, -R14, RZ ;  /* 0x8000000eff0b7210 */ /* 0x000fe20007f1e0ff */
[----:B------:R-:W-:Y:S01]  /*7c10*/  FMUL R13, R8, UR4 ;  /* 0x00000004080d7c20 */ /* 0x000fe20008400000 */
[----:B------:R-:W-:Y:S01]  /*7c20*/  ULDC UR4, c[0x0][0x154] ;  /* 0x0000550000047ab9 */ /* 0x000fe20000000800 */
[----:B------:R-:W1:Y:S02]  /*7c30*/  LDC.64 R26, c[0x0][0x640] ;  /* 0x00019000ff1a7b82 */ /* 0x000e640000000a00 */
[----:B------:R-:W-:-:S02]  /*7c40*/  IMAD.X R7, RZ, RZ, ~R7, P0 ;  /* 0x000000ffff077224 */ /* 0x000fc400000e0e07 */
[----:B------:R-:W2:Y:S01]  /*7c50*/  F2I.U32.TRUNC.NTZ R13, R13 ;  /* 0x0000000d000d7305 */ /* 0x000ea2000020f000 */
[----:B------:R-:W-:-:S03]  /*7c60*/  IMAD.WIDE.U32 R8, R11, R22, R16 ;  /* 0x000000160b087225 */ /* 0x000fc600078e0010 */
[----:B------:R-:W3:Y:S01]  /*7c70*/  LDC R15, c[0x0][0x144] ;  /* 0x00005100ff0f7b82 */ /* 0x000ee20000000800 */
[----:B------:R-:W-:-:S04]  /*7c80*/  IMAD R10, R7, R22, RZ ;  /* 0x00000016070a7224 */ /* 0x000fc800078e02ff */
[----:B------:R-:W-:Y:S02]  /*7c90*/  IMAD R7, R11, R23, R10 ;  /* 0x000000170b077224 */ /* 0x000fe400078e020a */
[----:B------:R-:W-:Y:S01]  /*7ca0*/  IMAD.MOV.U32 R10, RZ, RZ, -0x1 ;  /* 0xffffffffff0a7424 */ /* 0x000fe200078e00ff */
[----:B------:R-:W4:Y:S01]  /*7cb0*/  LDC R20, c[0x0][0x608] ;  /* 0x00018200ff147b82 */ /* 0x000f220000000800 */
[----:B------:R-:W-:Y:S01]  /*7cc0*/  IMAD.IADD R7, R9, 0x1, R7 ;  /* 0x0000000109077824 */ /* 0x000fe200078e0207 */
[----:B------:R-:W-:-:S04]  /*7cd0*/  I2FP.F32.U32 R9, R3 ;  /* 0x0000000300097245 */ /* 0x000fc80000201000 */
[-C--:B0-----:R-:W-:Y:S01]  /*7ce0*/  SHF.R.U64 R12, R8, R24.reuse, R7 ;  /* 0x00000018080c7219 */ /* 0x081fe20000001207 */
[----:B--2---:R-:W-:Y:S01]  /*7cf0*/  IMAD.MOV R8, RZ, RZ, -R13 ;  /* 0x000000ffff087224 */ /* 0x004fe200078e0a0d */
[----:B------:R-:W0:Y:S01]  /*7d00*/  LDC R11, c[0x0][0x658] ;  /* 0x00019600ff0b7b82 */ /* 0x000e220000000800 */
[----:B-1----:R-:W-:Y:S01]  /*7d10*/  ISETP.NE.U32.AND P0, PT, R26, RZ, PT ;  /* 0x000000ff1a00720c */ /* 0x002fe20003f05070 */
[----:B------:R-:W-:Y:S01]  /*7d20*/  FMUL R9, R9, UR4 ;  /* 0x0000000409097c20 */ /* 0x000fe20008400000 */
[----:B------:R-:W-:Y:S02]  /*7d30*/  SHF.R.U32.HI R7, RZ, R24, R7 ;  /* 0x00000018ff077219 */ /* 0x000fe40000011607 */
[----:B------:R-:W-:-:S03]  /*7d40*/  ISETP.NE.AND.EX P0, PT, R27, RZ, PT, P0 ;  /* 0x000000ff1b00720c */ /* 0x000fc60003f05300 */
[----:B------:R-:W1:Y:S01]  /*7d50*/  LDC R22, c[0x0][0x148] ;  /* 0x00005200ff167b82 */ /* 0x000e620000000800 */
[----:B---3--:R-:W-:Y:S02]  /*7d60*/  IMAD R23, R15, R8, R6 ;  /* 0x000000080f177224 */ /* 0x008fe400078e0206 */
[----:B------:R-:W-:-:S05]  /*7d70*/  IMAD.MOV.U32 R8, RZ, RZ, 0x1 ;  /* 0x00000001ff087424 */ /* 0x000fca00078e00ff */
[----:B------:R-:W2:Y:S01]  /*7d80*/  LDC R21, c[0x0][0x600] ;  /* 0x00018000ff157b82 */ /* 0x000ea20000000800 */
[-CC-:B----4-:R-:W-:Y:S02]  /*7d90*/  SHF.R.U64 R15, R12, R20.reuse, R7.reuse ;  /* 0x000000140c0f7219 */ /* 0x190fe40000001207 */
[----:B------:R-:W-:Y:S02]  /*7da0*/  SHF.R.U32.HI R6, RZ, R20, R7 ;  /* 0x00000014ff067219 */ /* 0x000fe40000011607 */
[----:B------:R3:W4:Y:S03]  /*7db0*/  F2I.U32.TRUNC.NTZ R20, R9 ;  /* 0x0000000900147305 */ /* 0x000726000020f000 */
[----:B------:R-:W1:Y:S01]  /*7dc0*/  LDC R25, c[0x0][0x648] ;  /* 0x00019200ff197b82 */ /* 0x000e620000000800 */
[-C--:B0-----:R-:W-:Y:S02]  /*7dd0*/  SHF.R.U64 R19, R15, R11.reuse, R6 ;  /* 0x0000000b0f137219 */ /* 0x081fe40000001206 */
[----:B------:R-:W-:-:S02]  /*7de0*/  SHF.L.U32 R10, R10, R11, RZ ;  /* 0x0000000b0a0a7219 */ /* 0x000fc400000006ff */
[-C--:B------:R-:W-:Y:S01]  /*7df0*/  SHF.R.U32.HI R7, RZ, R11.reuse, R6 ;  /* 0x0000000bff077219 */ /* 0x080fe20000011606 */
[----:B------:R-:W-:Y:S01]  /*7e00*/  IMAD.MOV.U32 R6, RZ, RZ, R19 ;  /* 0x000000ffff067224 */ /* 0x000fe200078e0013 */
[----:B------:R-:W-:Y:S01]  /*7e10*/  SHF.L.U32 R24, R8, R11, RZ ;  /* 0x0000000b08187219 */ /* 0x000fe200000006ff */
[----:B------:R-:W0:Y:S01]  /*7e20*/  LDC R28, c[0x0][0x638] ;  /* 0x00018e00ff1c7b82 */ /* 0x000e220000000800 */
[----:B------:R-:W-:-:S07]  /*7e30*/  LOP3.LUT R30, RZ, R10, RZ, 0x33, !PT ;  /* 0x0000000aff1e7212 */ /* 0x000fce00078e33ff */
[----:B------:R-:W0:Y:S01]  /*7e40*/  LDC R29, c[0x0][0x610] ;  /* 0x00018400ff1d7b82 */ /* 0x000e220000000800 */
[----:B---34-:R-:W-:Y:S05]  /*7e50*/  @!P0 BRA `(.L_x_159) ;  /* 0x0000000000288947 */ /* 0x018fea0003800000 */
[----:B------:R-:W3:Y:S02]  /*7e60*/  LDC R6, c[0x0][0x64c] ;  /* 0x00019300ff067b82 */ /* 0x000ee40000000800 */
[----:B---3--:R-:W-:-:S05]  /*7e70*/  IADD3 R11, P0, R19, R6, RZ ;  /* 0x00000006130b7210 */ /* 0x008fca0007f1e0ff */
        /* <DEDUP_REMOVED lines=8> */
.L_x_159:
[----:B------:R-:W-:Y:S01]  /*7f00*/  ISETP.NE.AND P0, PT, R2, 0x1, PT ;  /* 0x000000010200780c */ /* 0x000fe20003f05270 */
[----:B--2---:R-:W-:Y:S01]  /*7f10*/  VIADD R9, R21, 0xffffffff ;  /* 0xffffffff15097836 */ /* 0x004fe20000000000 */
[----:B-1----:R-:W-:Y:S01]  /*7f20*/  SHF.R.U64 R7, R6, R25, R7 ;  /* 0x0000001906077219 */ /* 0x002fe20000001207 */
[----:B------:R-:W-:Y:S01]  /*7f30*/  IMAD.MOV R20, RZ, RZ, -R20 ;  /* 0x000000ffff147224 */ /* 0x000fe200078e0a14 */
[----:B------:R-:W-:Y:S02]  /*7f40*/  LOP3.LUT R6, R15, R30, RZ, 0xc0, !PT ;  /* 0x0000001e0f067212 */ /* 0x000fe400078ec0ff */
[----:B------:R-:W-:Y:S01]  /*7f50*/  LOP3.LUT R12, R12, R9, RZ, 0xc0, !PT ;  /* 0x000000090c0c7212 */ /* 0x000fe200078ec0ff */
[----:B------:R-:W-:Y:S02]  /*7f60*/  IMAD.MOV R8, RZ, RZ, -R7 ;  /* 0x000000ffff087224 */ /* 0x000fe400078e0a07 */
[----:B------:R-:W-:Y:S02]  /*7f70*/  IMAD R6, R24, R7, R6 ;  /* 0x0000000718067224 */ /* 0x000fe400078e0206 */
[----:B------:R-:W-:-:S02]  /*7f80*/  IMAD.MOV.U32 R9, RZ, RZ, 0x1 ;  /* 0x00000001ff097424 */ /* 0x000fc400078e00ff */
[----:B------:R-:W-:Y:S02]  /*7f90*/  @P0 IMAD R23, R22, R20, R3 ;  /* 0x0000001416170224 */ /* 0x000fe400078e0203 */
[----:B0-----:R-:W-:Y:S02]  /*7fa0*/  IMAD R3, R8, R28, R19 ;  /* 0x0000001c08037224 */ /* 0x001fe400078e0213 */
[----:B------:R-:W-:Y:S02]  /*7fb0*/  IMAD R13, R6, R29, R23 ;  /* 0x0000001d060d7224 */ /* 0x000fe400078e0217 */
[----:B------:R-:W-:Y:S02]  /*7fc0*/  IMAD R6, R3, R21, R12 ;  /* 0x0000001503067224 */ /* 0x000fe400078e020c */
[----:B------:R-:W-:-:S03]  /*7fd0*/  IMAD.MOV.U32 R8, RZ, RZ, R14 ;  /* 0x000000ffff087224 */ /* 0x000fc600078e000e */
[----:B------:R-:W-:Y:S02]  /*7fe0*/  SEL R20, R6, R13, !P0 ;  /* 0x0000000d06147207 */ /* 0x000fe40004000000 */
[----:B------:R-:W-:-:S07]  /*7ff0*/  SEL R13, R13, R6, !P0 ;  /* 0x000000060d0d7207 */ /* 0x000fce0004000000 */
.L_x_157:
[----:B------:R-:W-:-:S08]  /*8000*/  NOP ;  /* 0x0000000000007918 */ /* 0x000fd00000000000 */
[----:B------:R-:W0:-:S00]  /*8010*/  USETMAXREG.DEALLOC.CTAPOOL 0x28 ;  /* 0x00000028000079c8 */ /* 0x000e0000080e0500 */
[----:B0-----:R-:W-:-:S13]  /*8020*/  ISETP.NE.AND P0, PT, R0, RZ, PT ;  /* 0x000000ff0000720c */ /* 0x001fda0003f05270 */
[----:B------:R-:W-:Y:S05]  /*8030*/  @P0 EXIT ;  /* 0x000000000000094d */ /* 0x000fea0003800000 */
[----:B------:R-:W-:Y:S01]  /*8040*/  LOP3.LUT P0, RZ, R9, 0xff, RZ, 0xc0, !PT ;  /* 0x000000ff09ff7812 */ /* 0x000fe2000780c0ff */
[----:B------:R-:W-:Y:S02]  /*8050*/  IMAD.MOV.U32 R0, RZ, RZ, 0x1 ;  /* 0x00000001ff007424 */ /* 0x000fe400078e00ff */
[----:B------:R-:W-:-:S10]  /*8060*/  IMAD.MOV.U32 R3, RZ, RZ, RZ ;  /* 0x000000ffff037224 */ /* 0x000fd400078e00ff */
[----:B------:R-:W-:Y:S05]  /*8070*/  @!P0 BRA `(.L_x_160) ;  /* 0x0000000c004c8947 */ /* 0x000fea0003800000 */
[----:B------:R-:W0:Y:S01]  /*8080*/  LDC R0, c[0x0][0x28c] ;  /* 0x0000a300ff007b82 */ /* 0x000e220000000800 */
[----:B------:R-:W-:Y:S01]  /*8090*/  LOP3.LUT P0, RZ, R4, 0x1f, RZ, 0xc0, !PT ;  /* 0x0000001f04ff7812 */ /* 0x000fe2000780c0ff */
[----:B------:R-:W-:Y:S01]  /*80a0*/  ULDC UR5, c[0x0][0x658] ;  /* 0x0001960000057ab9 */ /* 0x000fe20000000800 */
[----:B------:R-:W-:Y:S01]  /*80b0*/  UMOV UR6, 0xffffffff ;  /* 0xffffffff00067882 */ /* 0x000fe20000000000 */
[----:B------:R-:W-:Y:S01]  /*80c0*/  BSSY B0, `(.L_x_160) ;  /* 0x00000ce000007945 */ /* 0x000fe20003800000 */
[----:B------:R-:W-:Y:S01]  /*80d0*/  USHF.L.U32 UR6, UR6, UR5, URZ ;  /* 0x0000000506067299 */ /* 0x000fe2000800063f */
[C---:B------:R-:W-:Y:S01]  /*80e0*/  ISETP.NE.AND P2, PT, R5.reuse, RZ, PT ;  /* 0x000000ff0500720c */ /* 0x040fe20003f45270 */
[----:B------:R-:W-:Y:S01]  /*80f0*/  IMAD.MOV.U32 R11, RZ, RZ, 0x1 ;  /* 0x00000001ff0b7424 */ /* 0x000fe200078e00ff */
[----:B------:R-:W-:Y:S01]  /*8100*/  ISETP.NE.OR P0, PT, R5, RZ, !P0 ;  /* 0x000000ff0500720c */ /* 0x000fe20004705670 */
[----:B------:R-:W-:Y:S01]  /*8110*/  ULDC UR4, c[0x0][0x600] ;  /* 0x0001800000047ab9 */ /* 0x000fe20000000800 */
[----:B------:R-:W-:Y:S01]  /*8120*/  LOP3.LUT R19, R18, 0x2, RZ, 0xfc, !PT ;  /* 0x0000000212137812 */ /* 0x000fe200078efcff */
[----:B------:R-:W-:Y:S01]  /*8130*/  UMOV UR7, 0x1 ;  /* 0x0000000100077882 */ /* 0x000fe20000000000 */
[----:B------:R-:W-:-:S02]  /*8140*/  UIADD3 UR4, UR4, -0x1, URZ ;  /* 0xffffffff04047890 */ /* 0x000fc4000fffe03f */
[----:B------:R-:W-:Y:S02]  /*8150*/  USHF.L.U32 UR5, UR7, UR5, URZ ;  /* 0x0000000507057299 */ /* 0x000fe4000800063f */
[----:B------:R-:W-:Y:S01]  /*8160*/  ULOP3.LUT UR13, URZ, UR6, URZ, 0x33, !UPT ;  /* 0x000000063f0d7292 */ /* 0x000fe2000f8e333f */
[----:B------:R-:W-:Y:S01]  /*8170*/  ULDC.64 UR22, c[0x0][0x198] ;  /* 0x0000660000167ab9 */ /* 0x000fe20000000a00 */
[----:B0-----:R-:W-:-:S05]  /*8180*/  VIADD R0, R0, 0x7f ;  /* 0x0000007f00007836 */ /* 0x001fca0000000000 */
[----:B------:R-:W-:-:S04]  /*8190*/  SHF.R.S32.HI R3, RZ, 0x1f, R0 ;  /* 0x0000001fff037819 */ /* 0x000fc80000011400 */
[----:B------:R-:W-:Y:S01]  /*81a0*/  LEA.HI R3, R3, R0, RZ, 0x7 ;  /* 0x0000000003037211 */ /* 0x000fe200078f38ff */
[----:B------:R-:W-:-:S03]  /*81b0*/  IMAD.MOV.U32 R0, RZ, RZ, 0x1 ;  /* 0x00000001ff007424 */ /* 0x000fc600078e00ff */
[----:B------:R-:W-:Y:S01]  /*81c0*/  SHF.R.S32.HI R12, RZ, 0x7, R3 ;  /* 0x00000007ff0c7819 */ /* 0x000fe20000011403 */
[----:B------:R-:W-:-:S04]  /*81d0*/  IMAD.MOV.U32 R3, RZ, RZ, RZ ;  /* 0x000000ffff037224 */ /* 0x000fc800078e00ff */
[----:B------:R-:W-:-:S07]  /*81e0*/  VIADD R10, R12, 0x1 ;  /* 0x000000010c0a7836 */ /* 0x000fce0000000000 */
.L_x_172:
[----:B------:R-:W-:-:S03]  /*81f0*/  UMOV UR6, 0xffffffff ;  /* 0xffffffff00067882 */ /* 0x000fc60000000000 */
[----:B------:R-:W-:Y:S05]  /*8200*/  BRA.DIV UR6, `(.L_x_161) ;  /* 0x0000000e068c7947 */ /* 0x000fea000b800000 */
[----:B------:R-:W-:-:S13]  /*8210*/  ELECT P6, URZ, PT ;  /* 0x00000000003f782f */ /* 0x000fda00038c0000 */
.L_x_181:
[----:B------:R-:W0:Y:S01]  /*8220*/  LDC R4, c[0x0][0x28c] ;  /* 0x0000a300ff047b82 */ /* 0x000e220000000800 */
[----:B------:R-:W-:Y:S01]  /*8230*/  BSSY B1, `(.L_x_162) ;  /* 0x0000043000017945 */ /* 0x000fe20003800000 */
[----:B0-----:R-:W-:-:S13]  /*8240*/  ISETP.LT.OR P6, PT, R4, 0x1, !P6 ;  /* 0x000000010400780c */ /* 0x001fda00077c1670 */
[----:B------:R-:W-:Y:S05]  /*8250*/  @P6 BRA `(.L_x_163) ;  /* 0x0000000400006947 */ /* 0x000fea0003800000 */
[----:B------:R-:W-:Y:S02]  /*8260*/  IMAD.SHL.U32 R13, R13, 0x100, RZ ;  /* 0x000001000d0d7824 */ /* 0x000fe400078e00ff */
[----:B------:R-:W-:Y:S02]  /*8270*/  IMAD.SHL.U32 R20, R20, 0x40, RZ ;  /* 0x0000004014147824 */ /* 0x000fe400078e00ff */
[----:B------:R-:W-:Y:S02]  /*8280*/  IMAD.MOV.U32 R21, RZ, RZ, RZ ;  /* 0x000000ffff157224 */ /* 0x000fe400078e00ff */
[----:B------:R-:W-:Y:S02]  /*8290*/  IMAD.MOV.U32 R4, RZ, RZ, R10 ;  /* 0x000000ffff047224 */ /* 0x000fe400078e000a */
[----:B------:R-:W-:Y:S02]  /*82a0*/  IMAD.MOV.U32 R5, RZ, RZ, R0 ;  /* 0x000000ffff057224 */ /* 0x000fe400078e0000 */
[----:B------:R-:W-:-:S07]  /*82b0*/  IMAD.MOV.U32 R6, RZ, RZ, R3 ;  /* 0x000000ffff067224 */ /* 0x000fce00078e0003 */
.L_x_167:
[----:B------:R-:W0:Y:S01]  /*82c0*/  S2R R14, SR_CgaCtaId ;  /* 0x00000000000e7919 */ /* 0x000e220000008800 */
[----:B------:R-:W-:Y:S01]  /*82d0*/  MOV R7, 0x400 ;  /* 0x0000040000077802 */ /* 0x000fe20000000f00 */
[----:B------:R-:W1:Y:S03]  /*82e0*/  @!P2 LDC R9, c[0x0][0x500] ;  /* 0x00014000ff09ab82 */ /* 0x000e660000000800 */
[----:B0-----:R-:W-:Y:S02]  /*82f0*/  LEA R15, R14, R7, 0x18 ;  /* 0x000000070e0f7211 */ /* 0x001fe400078ec0ff */
[----:B------:R-:W-:-:S03]  /*8300*/  SHF.L.U32 R7, R5, 0x1f, RZ ;  /* 0x0000001f05077819 */ /* 0x000fc600000006ff */
[----:B------:R-:W-:-:S04]  /*8310*/  IMAD R14, R6, 0x8, R15 ;  /* 0x00000008060e7824 */ /* 0x000fc800078e020f */
[----:B------:R-:W0:Y:S02]  /*8320*/  SYNCS.PHASECHK.TRANS64.TRYWAIT P1, [R14+URZ+0x10], R7 ;  /* 0x000010070e0075a7 */ /* 0x000e24000802017f */
[----:B01----:R-:W-:Y:S05]  /*8330*/  @!P1 BRA `(.L_x_164) ;  /* 0x0000000c00609947 */ /* 0x003fea0003800000 */
.L_x_182:
[----:B0-----:R-:W-:Y:S01]  /*8340*/  PRMT R7, R19, 0x9910, RZ ;  /* 0x0000991013077816 */ /* 0x001fe200000000ff */
[----:B------:R0:W-:Y:S03]  /*8350*/  @!P2 SYNCS.ARRIVE.TRANS64 RZ, [R14+URZ], R9 ;  /* 0x000000090effa9a7 */ /* 0x0001e6000800003f */
[----:B------:R-:W-:-:S13]  /*8360*/  ISETP.NE.AND P1, PT, R7, 0x2, PT ;  /* 0x000000020700780c */ /* 0x000fda0003f25270 */
[----:B0-----:R-:W-:Y:S05]  /*8370*/  @P1 BRA `(.L_x_165) ;  /* 0x0000000000041947 */ /* 0x001fea0003800000 */
[----:B------:R-:W-:Y:S01]  /*8380*/  BPT.TRAP 0x1 ;  /* 0x000000040000795c */ /* 0x000fe20000300000 */
.L_x_165:
[----:B------:R-:W-:Y:S05]  /*8390*/  @P0 BRA `(.L_x_166) ;  /* 0x0000000000040947 */ /* 0x000fea0003800000 */
[----:B------:R-:W-:Y:S01]  /*83a0*/  BPT.TRAP 0x1 ;  /* 0x000000040000795c */ /* 0x000fe20000300000 */
.L_x_166:
[C-C-:B------:R-:W-:Y:S01]  /*83b0*/  IMAD R7, R6.reuse, 0x10000, R15.reuse ;  /* 0x0001000006077824 */ /* 0x140fe200078e020f */
[----:B------:R-:W-:Y:S01]  /*83c0*/  R2UR UR34, R21 ;  /* 0x00000000152272ca */ /* 0x000fe200000e0000 */
[----:B------:R-:W-:Y:S01]  /*83d0*/  IMAD R15, R6, 0x4000, R15 ;  /* 0x00004000060f7824 */ /* 0x000fe200078e020f */
[----:B------:R-:W-:Y:S01]  /*83e0*/  R2UR UR33, R14 ;  /* 0x000000000e2172ca */ /* 0x000fe200000e0000 */
[----:B------:R-:W-:Y:S01]  /*83f0*/  VIADD R4, R4, 0xffffffff ;  /* 0xffffffff04047836 */ /* 0x000fe20000000000 */
[----:B------:R-:W-:Y:S01]  /*8400*/  R2UR UR24, R7 ;  /* 0x00000000071872ca */ /* 0x000fe200000e0000 */
[----:B------:R-:W-:Y:S01]  /*8410*/  UIADD3 UR6, UP0, UR22, 0xf0, URZ ;  /* 0x000000f016067890 */ /* 0x000fe2000ff1e03f */
[----:B------:R-:W-:Y:S01]  /*8420*/  R2UR UR8, R15 ;  /* 0x000000000f0872ca */ /* 0x000fe200000e0000 */
[----:B------:R-:W-:Y:S01]  /*8430*/  UIADD3 UR30, UP1, UR22, 0x1f0, URZ ;  /* 0x000001f0161e7890 */ /* 0x000fe2000ff3e03f */
[----:B------:R-:W-:Y:S01]  /*8440*/  R2UR UR36, R8 ;  /* 0x00000000082472ca */ /* 0x000fe200000e0000 */
[----:B------:R-:W-:Y:S01]  /*8450*/  UIADD3.X UR7, URZ, UR23, URZ, UP0, !UPT ;  /* 0x000000173f077290 */ /* 0x000fe200087fe43f */
[----:B------:R-:W-:Y:S01]  /*8460*/  R2UR UR35, R13 ;  /* 0x000000000d2372ca */ /* 0x000fe200000e0000 */
[----:B------:R-:W-:Y:S01]  /*8470*/  UIADD3.X UR31, URZ, UR23, URZ, UP1, !UPT ;  /* 0x000000173f1f7290 */ /* 0x000fe20008ffe43f */
[----:B------:R-:W-:Y:S01]  /*8480*/  R2UR UR19, R20 ;  /* 0x00000000141372ca */ /* 0x000fe200000e0000 */
[----:B------:R-:W-:Y:S01]  /*8490*/  UIADD3 UR26, UR34, 0x40, URZ ;  /* 0x00000040221a7890 */ /* 0x000fe2000fffe03f */
[----:B------:R-:W-:Y:S01]  /*84a0*/  ISETP.GT.AND P3, PT, R4, 0x1, PT ;  /* 0x000000010400780c */ /* 0x000fe20003f64270 */
[----:B------:R-:W-:Y:S01]  /*84b0*/  VIADD R6, R6, 0x1 ;  /* 0x0000000106067836 */ /* 0x000fe20000000000 */
[----:B------:R-:W-:Y:S01]  /*84c0*/  UMOV UR14, 0x0 ;  /* 0x00000000000e7882 */ /* 0x000fe20000000000 */
[----:B------:R-:W-:Y:S01]  /*84d0*/  UIADD3 UR32, UR24, 0x100, URZ ;  /* 0x0000010018207890 */ /* 0x000fe2000fffe03f */
[----:B------:R-:W-:Y:S01]  /*84e0*/  VIADD R21, R21, 0x80 ;  /* 0x0000008015157836 */ /* 0x000fe20000000000 */
[----:B------:R-:W-:Y:S01]  /*84f0*/  UIADD3 UR24, UR24, 0x8100, URZ ;  /* 0x0000810018187890 */ /* 0x000fe2000fffe03f */
[----:B------:R-:W-:Y:S01]  /*8500*/  ISETP.NE.AND P1, PT, R6, 0x2, PT ;  /* 0x000000020600780c */ /* 0x000fe20003f25270 */
[----:B------:R-:W-:-:S02]  /*8510*/  UIADD3 UR16, UR8, 0x20100, URZ ;  /* 0x0002010008107890 */ /* 0x000fc4000fffe03f */
[----:B------:R-:W-:Y:S01]  /*8520*/  UIADD3 UR8, UR8, 0x22100, URZ ;  /* 0x0002210008087890 */ /* 0x000fe2000fffe03f */
[----:B------:R-:W-:Y:S01]  /*8530*/  SEL R14, RZ, 0x1, P1 ;  /* 0x00000001ff0e7807 */ /* 0x000fe20000800000 */
[----:B------:R-:W-:Y:S01]  /*8540*/  UMOV UR15, 0x10000000 ;  /* 0x10000000000f7882 */ /* 0x000fe20000000000 */
[----:B------:R-:W-:Y:S01]  /*8550*/  UMOV UR25, UR33 ;  /* 0x0000002100197c82 */ /* 0x000fe20008000000 */
[----:B------:R-:W-:Y:S01]  /*8560*/  UMOV UR28, UR36 ;  /* 0x00000024001c7c82 */ /* 0x000fe20008000000 */
[----:B------:R-:W-:Y:S01]  /*8570*/  UMOV UR27, UR35 ;  /* 0x00000023001b7c82 */ /* 0x000fe20008000000 */
[----:B------:R-:W-:Y:S01]  /*8580*/  UMOV UR17, UR33 ;  /* 0x0000002100117c82 */ /* 0x000fe20008000000 */
[----:B------:R-:W-:Y:S01]  /*8590*/  UMOV UR18, UR34 ;  /* 0x0000002200127c82 */ /* 0x000fe20008000000 */
[----:B------:R-:W-:Y:S01]  /*85a0*/  UMOV UR20, UR36 ;  /* 0x0000002400147c82 */ /* 0x000fe20008000000 */
[----:B------:R0:W-:Y:S01]  /*85b0*/  UTMALDG.3D [UR32], [UR6], desc[UR14] ;  /* 0x00000e20060075b4 */ /* 0x0001e20008011000 */
[----:B------:R-:W-:Y:S01]  /*85c0*/  UMOV UR9, UR33 ;  /* 0x0000002100097c82 */ /* 0x000fe20008000000 */
[----:B------:R-:W-:Y:S01]  /*85d0*/  UMOV UR11, UR19 ;  /* 0x00000013000b7c82 */ /* 0x000fe20008000000 */
[----:B------:R-:W-:Y:S01]  /*85e0*/  UMOV UR12, UR36 ;  /* 0x00000024000c7c82 */ /* 0x000fe20008000000 */
[----:B------:R-:W-:Y:S01]  /*85f0*/  UMOV UR10, UR26 ;  /* 0x0000001a000a7c82 */ /* 0x000fe20008000000 */
[----:B------:R-:W-:-:S02]  /*8600*/  LOP3.LUT R5, R5, R14, RZ, 0x3c, !PT ;  /* 0x0000000e05057212 */ /* 0x000fc400078e3cff */
[----:B------:R-:W-:Y:S01]  /*8610*/  SEL R6, R6, RZ, P1 ;  /* 0x000000ff06067207 */ /* 0x000fe20000800000 */
[----:B------:R0:W-:Y:S01]  /*8620*/  UTMALDG.3D [UR24], [UR6], desc[UR14] ;  /* 0x00000e18060075b4 */ /* 0x0001e20008011000 */
[----:B------:R0:W-:Y:S01]  /*8630*/  UTMALDG.3D [UR16], [UR30], desc[UR14] ;  /* 0x00000e101e0075b4 */ /* 0x0001e20008011000 */
[----:B------:R0:W-:Y:S02]  /*8640*/  UTMALDG.3D [UR8], [UR30], desc[UR14] ;  /* 0x00000e081e0075b4 */ /* 0x0001e40008011000 */
[----:B0-----:R-:W-:Y:S05]  /*8650*/  @P3 BRA `(.L_x_167) ;  /* 0xfffffffc00183947 */ /* 0x001fea000383ffff */
.L_x_163:
[----:B------:R-:W-:Y:S05]  /*8660*/  BSYNC B1 ;  /* 0x0000000000017941 */ /* 0x000fea0003800000 */
.L_x_162:
[----:B------:R-:W-:Y:S01]  /*8670*/  LOP3.LUT P3, RZ, R11, 0xff, RZ, 0xc0, !PT ;  /* 0x000000ff0bff7812 */ /* 0x000fe2000786c0ff */
[----:B------:R-:W-:Y:S01]  /*8680*/  IMAD.IADD R3, R12, 0x1, R3 ;  /* 0x000000010c037824 */ /* 0x000fe200078e0203 */
[----:B------:R-:W-:Y:S01]  /*8690*/  IADD3 R16, P4, R16, UR38, RZ ;  /* 0x0000002610107c10 */ /* 0x000fe2000ff9e0ff */
[----:B------:R-:W-:Y:S01]  /*86a0*/  ULDC.64 UR6, c[0x0][0x650] ;  /* 0x0001940000067ab9 */ /* 0x000fe20000000a00 */
[----:B------:R-:W-:Y:S01]  /*86b0*/  BSSY B1, `(.L_x_168) ;  /* 0x000006c000017945 */ /* 0x000fe20003800000 */
[----:B------:R-:W-:Y:S01]  /*86c0*/  IMAD.MOV.U32 R13, RZ, RZ, -0x1 ;  /* 0xffffffffff0d7424 */ /* 0x000fe200078e00ff */
[----:B------:R-:W-:Y:S01]  /*86d0*/  ISETP.GT.U32.AND P1, PT, R3, 0x1, PT ;  /* 0x000000010300780c */ /* 0x000fe20003f24070 */
[----:B------:R-:W-:Y:S01]  /*86e0*/  IMAD.MOV.U32 R20, RZ, RZ, -0x1 ;  /* 0xffffffffff147424 */ /* 0x000fe200078e00ff */
[----:B------:R-:W-:Y:S01]  /*86f0*/  SHF.R.U32.HI R4, RZ, 0x1, R3 ;  /* 0x00000001ff047819 */ /* 0x000fe20000011603 */
[----:B------:R-:W-:Y:S01]  /*8700*/  IMAD.MOV.U32 R8, RZ, RZ, -0x1 ;  /* 0xffffffffff087424 */ /* 0x000fe200078e00ff */
[----:B------:R-:W-:-:S02]  /*8710*/  ISETP.LT.U32.AND P1, PT, R12, 0x2, P1 ;  /* 0x000000020c00780c */ /* 0x000fc40000f21070 */
[----:B------:R-:W-:Y:S01]  /*8720*/  IADD3.X R17, R17, UR41, RZ, P4, !PT ;  /* 0x0000002911117c10 */ /* 0x000fe2000a7fe4ff */
[----:B------:R-:W0:Y:S01]  /*8730*/  @P3 S2R R6, SR_CgaCtaId ;  /* 0x0000000000063919 */ /* 0x000e220000008800 */
[----:B------:R-:W-:Y:S02]  /*8740*/  @P3 MOV R5, 0x400 ;  /* 0x0000040000053802 */ /* 0x000fe40000000f00 */
[----:B------:R-:W-:Y:S02]  /*8750*/  ISETP.GE.U32.AND P4, PT, R16, UR6, PT ;  /* 0x0000000610007c0c */ /* 0x000fe4000bf86070 */
[----:B------:R-:W-:Y:S02]  /*8760*/  LOP3.LUT R4, R4, 0x1, RZ, 0xc0, !PT ;  /* 0x0000000104047812 */ /* 0x000fe400078ec0ff */
[----:B------:R-:W-:Y:S02]  /*8770*/  LOP3.LUT R3, R3, 0x1, RZ, 0xc0, !PT ;  /* 0x0000000103037812 */ /* 0x000fe400078ec0ff */
[----:B------:R-:W-:-:S02]  /*8780*/  PRMT R11, RZ, 0x7610, R11 ;  /* 0x00007610ff0b7816 */ /* 0x000fc4000000000b */
[----:B0-----:R-:W-:-:S04]  /*8790*/  @P3 LEA R5, R6, R5, 0x18 ;  /* 0x0000000506053211 */ /* 0x001fc800078ec0ff */
[----:B------:R0:W-:Y:S01]  /*87a0*/  @P3 SYNCS.ARRIVE.TRANS64.A1T0 RZ, [R5+URZ+0x38], RZ ;  /* 0x000038ff05ff39a7 */ /* 0x0001e2000810003f */
[----:B------:R-:W-:-:S04]  /*87b0*/  ISETP.NE.U32.AND P3, PT, R4, 0x1, PT ;  /* 0x000000010400780c */ /* 0x000fc80003f65070 */
[----:B------:R-:W-:Y:S02]  /*87c0*/  ISETP.GT.U32.AND P3, PT, R12, 0x1, !P3 ;  /* 0x000000010c00780c */ /* 0x000fe40005f64070 */
[----:B0-----:R-:W-:Y:S02]  /*87d0*/  SEL R5, RZ, 0x1, !P1 ;  /* 0x00000001ff057807 */ /* 0x001fe40004800000 */
[----:B------:R-:W-:Y:S02]  /*87e0*/  ISETP.GE.U32.AND.EX P1, PT, R17, UR7, PT, P4 ;  /* 0x0000000711007c0c */ /* 0x000fe4000bf26140 */
[----:B------:R-:W-:-:S04]  /*87f0*/  SEL R4, RZ, 0x1, !P3 ;  /* 0x00000001ff047807 */ /* 0x000fc80005800000 */
[----:B------:R-:W-:Y:S02]  /*8800*/  LOP3.LUT R0, R4, R0, R5, 0x96, !PT ;  /* 0x0000000004007212 */ /* 0x000fe400078e9605 */
[----:B------:R-:W-:-:S05]  /*8810*/  PRMT R4, RZ, 0x7610, R4 ;  /* 0x00007610ff047816 */ /* 0x000fca0000000004 */
[----:B------:R-:W-:Y:S05]  /*8820*/  @P1 BRA `(.L_x_169) ;  /* 0x0000000400501947 */ /* 0x000fea0003800000 */
[----:B------:R-:W-:Y:S01]  /*8830*/  ULDC.64 UR6, c[0x0][0x628] ;  /* 0x00018a0000067ab9 */ /* 0x000fe20000000a00 */
[----:B------:R-:W0:Y:S01]  /*8840*/  S2R R14, SR_CTAID.X ;  /* 0x00000000000e7919 */ /* 0x000e220000002500 */
[----:B------:R-:W-:Y:S01]  /*8850*/  ISETP.NE.U32.AND P1, PT, RZ, UR6, PT ;  /* 0x00000006ff007c0c */ /* 0x000fe2000bf25070 */
[----:B------:R-:W-:Y:S01]  /*8860*/  ULDC UR9, c[0x0][0x630] ;  /* 0x00018c0000097ab9 */ /* 0x000fe20000000800 */
[----:B------:R-:W-:Y:S01]  /*8870*/  IMAD.MOV.U32 R4, RZ, RZ, R16 ;  /* 0x000000ffff047224 */ /* 0x000fe200078e0010 */
[----:B------:R-:W1:Y:S01]  /*8880*/  S2R R13, SR_CTAID.Y ;  /* 0x00000000000d7919 */ /* 0x000e620000002600 */
[----:B------:R-:W-:Y:S01]  /*8890*/  ISETP.NE.AND.EX P1, PT, RZ, UR7, PT, P1 ;  /* 0x00000007ff007c0c */ /* 0x000fe2000bf25310 */
[----:B------:R-:W-:-:S12]  /*88a0*/  IMAD.MOV.U32 R5, RZ, RZ, R17 ;  /* 0x000000ffff057224 */ /* 0x000fd800078e0011 */
[----:B------:R-:W-:Y:S05]  /*88b0*/  @!P1 BRA `(.L_x_170) ;  /* 0x0000000000289947 */ /* 0x000fea0003800000 */
[----:B------:R-:W-:Y:S02]  /*88c0*/  ULDC UR8, c[0x0][0x634] ;  /* 0x00018d0000087ab9 */ /* 0x000fe40000000800 */
[----:B------:R-:W-:-:S05]  /*88d0*/  IADD3 R9, P1, R16, UR8, RZ ;  /* 0x0000000810097c10 */ /* 0x000fca000ff3e0ff */
[----:B------:R-:W-:-:S04]  /*88e0*/  IMAD.X R15, RZ, RZ, R17, P1 ;  /* 0x000000ffff0f7224 */ /* 0x000fc800008e0611 */
[----:B------:R-:W-:-:S04]  /*88f0*/  IMAD.WIDE.U32 R6, R15, UR6, RZ ;  /* 0x000000060f067c25 */ /* 0x000fc8000f8e00ff */
[----:B------:R-:W-:-:S04]  /*8900*/  IMAD.WIDE.U32 R6, P1, R9, UR7, R6 ;  /* 0x0000000709067c25 */ /* 0x000fc8000f820006 */
[----:B------:R-:W-:-:S04]  /*8910*/  IMAD.WIDE.U32 R8, R9, UR6, RZ ;  /* 0x0000000609087c25 */ /* 0x000fc8000f8e00ff */
[----:B------:R-:W-:Y:S01]  /*8920*/  IMAD.X R5, RZ, RZ, RZ, P1 ;  /* 0x000000ffff057224 */ /* 0x000fe200008e06ff */
[----:B------:R-:W-:Y:S01]  /*8930*/  IADD3 RZ, P1, R9, R6, RZ ;  /* 0x0000000609ff7210 */ /* 0x000fe20007f3e0ff */
[----:B------:R-:W-:-:S04]  /*8940*/  IMAD.MOV.U32 R4, RZ, RZ, R7 ;  /* 0x000000ffff047224 */ /* 0x000fc800078e0007 */
[----:B------:R-:W-:-:S08]  /*8950*/  IMAD.WIDE.U32.X R4, R15, UR7, R4, P1 ;  /* 0x000000070f047c25 */ /* 0x000fd000088e0404 */
.L_x_170:
[--C-:B------:R-:W-:Y:S01]  /*8960*/  SHF.R.U64 R8, R4, UR9, R5.reuse ;  /* 0x0000000904087c19 */ /* 0x100fe20008001205 */
[----:B------:R-:W-:Y:S01]  /*8970*/  ULDC.64 UR6, c[0x0][0x620] ;  /* 0x0001880000067ab9 */ /* 0x000fe20000000a00 */
[----:B------:R-:W-:Y:S01]  /*8980*/  SHF.R.U32.HI R4, RZ, UR9, R5 ;  /* 0x00000009ff047c19 */ /* 0x000fe20008011605 */
[----:B------:R-:W2:Y:S01]  /*8990*/  LDC R25, c[0x0][0x144] ;  /* 0x00005100ff197b82 */ /* 0x000ea20000000800 */
[----:B------:R-:W-:Y:S01]  /*89a0*/  IADD3 R7, P1, RZ, -R8, RZ ;  /* 0x80000008ff077210 */ /* 0x000fe20007f3e0ff */
[----:B------:R-:W-:Y:S01]  /*89b0*/  ULDC.64 UR10, c[0x0][0x640] ;  /* 0x00019000000a7ab9 */ /* 0x000fe20000000a00 */
[----:B0-----:R-:W-:Y:S01]  /*89c0*/  I2FP.F32.U32 R9, R14 ;  /* 0x0000000e00097245 */ /* 0x001fe20000201000 */
[----:B------:R-:W-:Y:S02]  /*89d0*/  ULDC UR8, c[0x0][0x608] ;  /* 0x0001820000087ab9 */ /* 0x000fe40000000800 */
[----:B------:R-:W-:Y:S01]  /*89e0*/  IMAD.X R4, RZ, RZ, ~R4, P1 ;  /* 0x000000ffff047224 */ /* 0x000fe200008e0e04 */
[----:B------:R-:W-:Y:S01]  /*89f0*/  ISETP.NE.U32.AND P1, PT, RZ, UR10, PT ;  /* 0x0000000aff007c0c */ /* 0x000fe2000bf25070 */
[----:B------:R-:W0:Y:S02]  /*8a00*/  LDC R20, c[0x0][0x148] ;  /* 0x00005200ff147b82 */ /* 0x000e240000000800 */
[----:B------:R-:W-:Y:S01]  /*8a10*/  IMAD R6, R4, UR6, RZ ;  /* 0x0000000604067c24 */ /* 0x000fe2000f8e02ff */
[----:B------:R-:W-:Y:S01]  /*8a20*/  ISETP.NE.AND.EX P1, PT, RZ, UR11, PT, P1 ;  /* 0x0000000bff007c0c */ /* 0x000fe2000bf25310 */
[----:B------:R-:W-:Y:S01]  /*8a30*/  IMAD.WIDE.U32 R4, R7, UR6, R16 ;  /* 0x0000000607047c25 */ /* 0x000fe2000f8e0010 */
[----:B------:R-:W-:-:S03]  /*8a40*/  ULDC UR6, c[0x0][0x150] ;  /* 0x0000540000067ab9 */ /* 0x000fc60000000800 */
[----:B------:R-:W-:Y:S02]  /*8a50*/  IMAD R7, R7, UR7, R6 ;  /* 0x0000000707077c24 */ /* 0x000fe4000f8e0206 */
[----:B------:R-:W-:Y:S01]  /*8a60*/  FMUL R6, R9, UR6 ;  /* 0x0000000609067c20 */ /* 0x000fe20008400000 */
[----:B------:R-:W-:Y:S01]  /*8a70*/  ULDC UR6, c[0x0][0x618] ;  /* 0x0001860000067ab9 */ /* 0x000fe20000000800 */
[----:B------:R-:W-:Y:S01]  /*8a80*/  ULDC UR7, c[0x0][0x154] ;  /* 0x0000550000077ab9 */ /* 0x000fe20000000800 */
[----:B------:R-:W-:-:S03]  /*8a90*/  IMAD.IADD R5, R5, 0x1, R7 ;  /* 0x0000000105057824 */ /* 0x000fc600078e0207 */
[----:B------:R-:W3:Y:S02]  /*8aa0*/  F2I.U32.TRUNC.NTZ R6, R6 ;  /* 0x0000000600067305 */ /* 0x000ee4000020f000 */
[----:B------:R-:W-:Y:S02]  /*8ab0*/  SHF.R.U64 R9, R4, UR6, R5 ;  /* 0x0000000604097c19 */ /* 0x000fe40008001205 */
[----:B-1----:R-:W-:-:S05]  /*8ac0*/  I2FP.F32.U32 R4, R13 ;  /* 0x0000000d00047245 */ /* 0x002fca0000201000 */
[----:B------:R-:W-:Y:S01]  /*8ad0*/  FMUL R22, R4, UR7 ;  /* 0x0000000704167c20 */ /* 0x000fe20008400000 */
[----:B------:R-:W-:Y:S01]  /*8ae0*/  SHF.R.U32.HI R4, RZ, UR6, R5 ;  /* 0x00000006ff047c19 */ /* 0x000fe20008011605 */
[----:B------:R-:W-:-:S03]  /*8af0*/  ULDC UR6, c[0x0][0x658] ;  /* 0x0001960000067ab9 */ /* 0x000fc60000000800 */
[--C-:B------:R-:W-:Y:S01]  /*8b00*/  SHF.R.U64 R21, R9, UR8, R4.reuse ;  /* 0x0000000809157c19 */ /* 0x100fe20008001204 */
[----:B------:R-:W1:Y:S01]  /*8b10*/  F2I.U32.TRUNC.NTZ R22, R22 ;  /* 0x0000001600167305 */ /* 0x000e62000020f000 */
[----:B------:R-:W-:Y:S01]  /*8b20*/  SHF.R.U32.HI R4, RZ, UR8, R4 ;  /* 0x00000008ff047c19 */ /* 0x000fe20008011604 */
[----:B---3--:R-:W-:-:S03]  /*8b30*/  IMAD.MOV R6, RZ, RZ, -R6 ;  /* 0x000000ffff067224 */ /* 0x008fc600078e0a06 */
[----:B------:R-:W-:Y:S01]  /*8b40*/  SHF.R.U64 R15, R21, UR6, R4 ;  /* 0x00000006150f7c19 */ /* 0x000fe20008001204 */
[----:B--2---:R-:W-:Y:S01]  /*8b50*/  IMAD R14, R25, R6, R14 ;  /* 0x00000006190e7224 */ /* 0x004fe200078e020e */
[----:B------:R-:W-:-:S03]  /*8b60*/  SHF.R.U32.HI R23, RZ, UR6, R4 ;  /* 0x00000006ff177c19 */ /* 0x000fc60008011604 */
[----:B------:R-:W-:Y:S02]  /*8b70*/  IMAD.MOV.U32 R4, RZ, RZ, R15 ;  /* 0x000000ffff047224 */ /* 0x000fe400078e000f */
[----:B------:R-:W-:Y:S01]  /*8b80*/  IMAD.MOV.U32 R5, RZ, RZ, R23 ;  /* 0x000000ffff057224 */ /* 0x000fe200078e0017 */
[----:B-1----:R-:W-:Y:S06]  /*8b90*/  @!P1 BRA `(.L_x_171) ;  /* 0x0000000000289947 */ /* 0x002fec0003800000 */
[----:B------:R-:W-:Y:S02]  /*8ba0*/  ULDC UR6, c[0x0][0x64c] ;  /* 0x0001930000067ab9 */ /* 0x000fe40000000800 */
[----:B------:R-:W-:-:S05]  /*8bb0*/  IADD3 R5, P1, R15, UR6, RZ ;  /* 0x000000060f057c10 */ /* 0x000fca000ff3e0ff */
[----:B------:R-:W-:-:S04]  /*8bc0*/  IMAD.X R23, RZ, RZ, R23, P1 ;  /* 0x000000ffff177224 */ /* 0x000fc800008e0617 */
[----:B------:R-:W-:-:S04]  /*8bd0*/  IMAD.WIDE.U32 R6, R23, UR10, RZ ;  /* 0x0000000a17067c25 */ /* 0x000fc8000f8e00ff */
[----:B------:R-:W-:-:S04]  /*8be0*/  IMAD.WIDE.U32 R6, P1, R5, UR11, R6 ;  /* 0x0000000b05067c25 */ /* 0x000fc8000f820006 */
[----:B------:R-:W-:-:S04]  /*8bf0*/  IMAD.WIDE.U32 R4, R5, UR10, RZ ;  /* 0x0000000a05047c25 */ /* 0x000fc8000f8e00ff */
[----:B------:R-:W-:Y:S01]  /*8c00*/  IMAD.MOV.U32 R4, RZ, RZ, R7 ;  /* 0x000000ffff047224 */ /* 0x000fe200078e0007 */
[----:B------:R-:W-:Y:S01]  /*8c10*/  IADD3 RZ, P3, R5, R6, RZ ;  /* 0x0000000605ff7210 */ /* 0x000fe20007f7e0ff */
[----:B------:R-:W-:-:S04]  /*8c20*/  IMAD.X R5, RZ, RZ, RZ, P1 ;  /* 0x000000ffff057224 */ /* 0x000fc800008e06ff */
[----:B------:R-:W-:-:S08]  /*8c30*/  IMAD.WIDE.U32.X R4, R23, UR11, R4, P3 ;  /* 0x0000000b17047c25 */ /* 0x000fd000098e0404 */
.L_x_171:
[----:B------:R-:W-:Y:S01]  /*8c40*/  ISETP.NE.AND P1, PT, R2, 0x1, PT ;  /* 0x000000010200780c */ /* 0x000fe20003f25270 */
[----:B------:R-:W-:Y:S01]  /*8c50*/  ULDC UR6, c[0x0][0x648] ;  /* 0x0001920000067ab9 */ /* 0x000fe20000000800 */
[----:B------:R-:W-:Y:S01]  /*8c60*/  LOP3.LUT R21, R21, UR13, RZ, 0xc0, !PT ;  /* 0x0000000d15157c12 */ /* 0x000fe2000f8ec0ff */
[----:B------:R-:W-:Y:S01]  /*8c70*/  IMAD.MOV R22, RZ, RZ, -R22 ;  /* 0x000000ffff167224 */ /* 0x000fe200078e0a16 */
[----:B------:R-:W-:Y:S01]  /*8c80*/  SHF.R.U64 R4, R4, UR6, R5 ;  /* 0x0000000604047c19 */ /* 0x000fe20008001205 */
[----:B------:R-:W-:Y:S01]  /*8c90*/  ULDC UR6, c[0x0][0x638] ;  /* 0x00018e0000067ab9 */ /* 0x000fe20000000800 */
[----:B------:R-:W-:Y:S01]  /*8ca0*/  ULDC UR7, c[0x0][0x610] ;  /* 0x0001840000077ab9 */ /* 0x000fe20000000800 */
[----:B------:R-:W-:Y:S02]  /*8cb0*/  IMAD.MOV.U32 R5, RZ, RZ, 0x1 ;  /* 0x00000001ff057424 */ /* 0x000fe400078e00ff */
[----:B------:R-:W-:Y:S02]  /*8cc0*/  IMAD.MOV R6, RZ, RZ, -R4 ;  /* 0x000000ffff067224 */ /* 0x000fe400078e0a04 */
[----:B------:R-:W-:Y:S01]  /*8cd0*/  IMAD R21, R4, UR5, R21 ;  /* 0x0000000504157c24 */ /* 0x000fe2000f8e0215 */
[----:B------:R-:W-:Y:S01]  /*8ce0*/  LOP3.LUT R4, R9, UR4, RZ, 0xc0, !PT ;  /* 0x0000000409047c12 */ /* 0x000fe2000f8ec0ff */
[----:B0-----:R-:W-:-:S02]  /*8cf0*/  @P1 IMAD R14, R20, R22, R13 ;  /* 0x00000016140e1224 */ /* 0x001fc400078e020d */
[----:B------:R-:W-:Y:S01]  /*8d00*/  IMAD R15, R6, UR6, R15 ;  /* 0x00000006060f7c24 */ /* 0x000fe2000f8e020f */
[----:B------:R-:W-:Y:S01]  /*8d10*/  ULDC UR6, c[0x0][0x600] ;  /* 0x0001800000067ab9 */ /* 0x000fe20000000800 */
[----:B------:R-:W-:Y:S02]  /*8d20*/  IMAD R14, R21, UR7, R14 ;  /* 0x00000007150e7c24 */ /* 0x000fe4000f8e020e */
[--C-:B------:R-:W-:Y:S01]  /*8d30*/  IMAD R15, R15, UR6, R4.reuse ;  /* 0x000000060f0f7c24 */ /* 0x100fe2000f8e0204 */
[----:B------:R-:W-:-:S04]  /*8d40*/  PRMT R4, R5, 0x7610, R4 ;  /* 0x0000761005047816 */ /* 0x000fc80000000004 */
[----:B------:R-:W-:Y:S02]  /*8d50*/  SEL R20, R15, R14, !P1 ;  /* 0x0000000e0f147207 */ /* 0x000fe40004800000 */
[----:B------:R-:W-:-:S07]  /*8d60*/  SEL R13, R14, R15, !P1 ;  /* 0x0000000f0e0d7207 */ /* 0x000fce0004800000 */
.L_x_169:
[----:B------:R-:W-:Y:S05]  /*8d70*/  BSYNC B1 ;  /* 0x0000000000017941 */ /* 0x000fea0003800000 */
.L_x_168:
[----:B------:R-:W-:-:S13]  /*8d80*/  LOP3.LUT P1, RZ, R4, 0xff, RZ, 0xc0, !PT ;  /* 0x000000ff04ff7812 */ /* 0x000fda000782c0ff */
[----:B------:R-:W-:Y:S05]  /*8d90*/  @P1 BRA `(.L_x_172) ;  /* 0xfffffff400141947 */ /* 0x000fea000383ffff */
[----:B------:R-:W-:Y:S05]  /*8da0*/  BSYNC B0 ;  /* 0x0000000000007941 */ /* 0x000fea0003800000 */
.L_x_160:
[----:B------:R-:W-:-:S03]  /*8db0*/  UMOV UR6, 0xffffffff ;  /* 0xffffffff00067882 */ /* 0x000fc60000000000 */
[----:B------:R-:W-:Y:S05]  /*8dc0*/  BRA.DIV UR6, `(.L_x_173) ;  /* 0x0000000206d07947 */ /* 0x000fea000b800000 */
[----:B------:R-:W-:-:S13]  /*8dd0*/  ELECT P6, URZ, PT ;  /* 0x00000000003f782f */ /* 0x000fda00038c0000 */
.L_x_185:
[----:B------:R-:W-:Y:S04]  /*8de0*/  BSSY B0, `(.L_x_174) ;  /* 0x0000019000007945 */ /* 0x000fe80003800000 */
[----:B------:R-:W-:Y:S05]  /*8df0*/  @!P6 BRA `(.L_x_175) ;  /* 0x00000000005ce947 */ /* 0x000fea0003800000 */
[----:B------:R-:W-:-:S04]  /*8e00*/  LOP3.LUT R18, R18, 0x2, RZ, 0xfc, !PT ;  /* 0x0000000212127812 */ /* 0x000fc800078efcff */
[----:B------:R-:W-:-:S13]  /*8e10*/  ISETP.NE.AND P0, PT, R18, 0x3, PT ;  /* 0x000000031200780c */ /* 0x000fda0003f05270 */
[----:B------:R-:W-:Y:S05]  /*8e20*/  @!P0 BRA `(.L_x_176) ;  /* 0x0000000000048947 */ /* 0x000fea0003800000 */
[----:B------:R-:W-:Y:S01]  /*8e30*/  BPT.TRAP 0x1 ;  /* 0x000000040000795c */ /* 0x000fe20000300000 */
.L_x_176:
[----:B------:R-:W0:Y:S01]  /*8e40*/  S2R R5, SR_CgaCtaId ;  /* 0x0000000000057919 */ /* 0x000e220000008800 */
[----:B------:R-:W-:Y:S02]  /*8e50*/  MOV R2, 0x400 ;  /* 0x0000040000027802 */ /* 0x000fe40000000f00 */
[----:B------:R-:W-:Y:S02]  /*8e60*/  SHF.L.U32 R4, R0, 0x1f, RZ ;  /* 0x0000001f00047819 */ /* 0x000fe400000006ff */
[----:B0-----:R-:W-:-:S05]  /*8e70*/  LEA R2, R5, R2, 0x18 ;  /* 0x0000000205027211 */ /* 0x001fca00078ec0ff */
[----:B------:R-:W-:-:S04]  /*8e80*/  VIADD R2, R2, 0x10 ;  /* 0x0000001002027836 */ /* 0x000fc80000000000 */
[C---:B------:R-:W-:Y:S02]  /*8e90*/  IMAD R7, R3.reuse, 0x8, R2 ;  /* 0x0000000803077824 */ /* 0x040fe400078e0202 */
[----:B------:R-:W-:Y:S02]  /*8ea0*/  VIADD R3, R3, 0x1 ;  /* 0x0000000103037836 */ /* 0x000fe40000000000 */
[----:B------:R-:W0:Y:S03]  /*8eb0*/  SYNCS.PHASECHK.TRANS64.TRYWAIT P0, [R7+URZ], R4 ;  /* 0x00000004070075a7 */ /* 0x000e26000800017f */
[----:B------:R-:W-:-:S04]  /*8ec0*/  ISETP.NE.AND P1, PT, R3, 0x2, PT ;  /* 0x000000020300780c */ /* 0x000fc80003f25270 */
[----:B------:R-:W-:Y:S02]  /*8ed0*/  SEL R5, RZ, 0x1, P1 ;  /* 0x00000001ff057807 */ /* 0x000fe40000800000 */
[----:B------:R-:W-:Y:S02]  /*8ee0*/  SEL R3, R3, RZ, P1 ;  /* 0x000000ff03037207 */ /* 0x000fe40000800000 */
[----:B------:R-:W-:Y:S01]  /*8ef0*/  LOP3.LUT R0, R0, R5, RZ, 0x3c, !PT ;  /* 0x0000000500007212 */ /* 0x000fe200078e3cff */
[----:B0-----:R-:W-:Y:S06]  /*8f00*/  @!P0 BRA `(.L_x_177) ;  /* 0x0000000000a08947 */ /* 0x001fec0003800000 */
.L_x_186:
[----:B------:R-:W-:Y:S01]  /*8f10*/  IMAD R3, R3, 0x8, R2 ;  /* 0x0000000803037824 */ /* 0x000fe200078e0202 */
[----:B------:R-:W-:-:S07]  /*8f20*/  SHF.L.U32 R0, R0, 0x1f, RZ ;  /* 0x0000001f00007819 */ /* 0x000fce00000006ff */
.L_x_178:
[----:B-1----:R1:W2:Y:S02]  /*8f30*/  SYNCS.PHASECHK.TRANS64.TRYWAIT P0, [R3+URZ], R0 ;  /* 0x00000000030075a7 */ /* 0x0022a4000800017f */
[----:B--2---:R-:W-:Y:S05]  /*8f40*/  @!P0 NANOSLEEP.SYNCS 0x989680 ;  /* 0x009896800000895d */ /* 0x004fea0003900000 */
[----:B------:R-:W2:Y:S02]  /*8f50*/  @!P0 SYNCS.PHASECHK.TRANS64 P0, [R3+URZ], R0 ;  /* 0x00000000030085a7 */ /* 0x000ea4000800007f */
[----:B--2---:R-:W-:Y:S05]  /*8f60*/  @!P0 BRA `(.L_x_178) ;  /* 0xfffffffc00f08947 */ /* 0x004fea000383ffff */
.L_x_175:
[----:B------:R-:W-:Y:S05]  /*8f70*/  BSYNC B0 ;  /* 0x0000000000007941 */ /* 0x000fea0003800000 */
.L_x_174:
[----:B------:R-:W-:Y:S05]  /*8f80*/  EXIT ;  /* 0x000000000000794d */ /* 0x000fea0003800000 */
.L_x_17:
[----:B-1----:R1:W2:Y:S02]  /*8f90*/  SYNCS.PHASECHK.TRANS64.TRYWAIT P1, [R3+URZ], R0 ;  /* 0x00000000030075a7 */ /* 0x0022a4000802017f */
[----:B--2---:R-:W-:Y:S05]  /*8fa0*/  @!P1 NANOSLEEP.SYNCS 0x989680 ;  /* 0x009896800000995d */ /* 0x004fea0003900000 */
[----:B------:R-:W2:Y:S02]  /*8fb0*/  @!P1 SYNCS.PHASECHK.TRANS64 P1, [R3+URZ], R0 ;  /* 0x00000000030095a7 */ /* 0x000ea4000802007f */
[----:B--2---:R-:W-:Y:S05]  /*8fc0*/  @!P1 BRA `(.L_x_17) ;  /* 0xfffffffc00f09947 */ /* 0x004fea000383ffff */
[----:B------:R-:W-:Y:S05]  /*8fd0*/  BRA `(.L_x_16) ;  /* 0xffffff8400347947 */ /* 0x000fea000383ffff */
.L_x_22:
[----:B-1----:R-:W-:-:S04]  /*8fe0*/  IMAD.U32 R4, RZ, RZ, UR4 ;  /* 0x00000004ff047e24 */ /* 0x002fc8000f8e00ff */
[----:B------:R1:W2:Y:S03]  /*8ff0*/  SYNCS.PHASECHK.TRANS64.TRYWAIT P1, [R4+URZ], R3 ;  /* 0x00000003040075a7 */ /* 0x0002a6000802017f */
[----:B--2---:R-:W-:Y:S05]  /*9000*/  @!P1 NANOSLEEP.SYNCS 0x989680 ;  /* 0x009896800000995d */ /* 0x004fea0003900000 */
[----:B------:R-:W2:Y:S02]  /*9010*/  @!P1 SYNCS.PHASECHK.TRANS64 P1, [R4+URZ], R3 ;  /* 0x00000003040095a7 */ /* 0x000ea4000802007f */
[----:B--2---:R-:W-:Y:S05]  /*9020*/  @!P1 BRA `(.L_x_22) ;  /* 0xfffffffc00ec9947 */ /* 0x004fea000383ffff */
[----:B------:R-:W-:Y:S05]  /*9030*/  BRA `(.L_x_21) ;  /* 0xffffff8c00387947 */ /* 0x000fea000383ffff */
.L_x_161:
[----:B------:R-:W-:Y:S01]  /*9040*/  BSSY B1, `(.L_x_179) ;  /* 0x0000006000017945 */ /* 0x000fe20003800000 */
[----:B------:R-:W-:-:S07]  /*9050*/  IMAD.MOV.U32 R15, RZ, RZ, -0x1 ;  /* 0xffffffffff0f7424 */ /* 0x000fce00078e00ff */
[----:B------:R-:W-:Y:S05]  /*9060*/  WARPSYNC.COLLECTIVE R15, `(.L_x_180) ;  /* 0x000000000f0c7348 */ /* 0x000fea0003c00000 */
[----:B------:R-:W-:Y:S02]  /*9070*/  ELECT P6, UR62, PT ;  /* 0x00000000003e782f */ /* 0x000fe400038c0000 */
[----:B------:R-:W-:Y:S01]  /*9080*/  MOV R14, UR62 ;  /* 0x0000003e000e7c02 */ /* 0x000fe20008000f00 */
[----:B------:R-:W-:Y:S10]  /*9090*/  ENDCOLLECTIVE ;  /* 0x000000000000791b */ /* 0x000ff40003800000 */
.L_x_180:
[----:B------:R-:W-:Y:S05]  /*90a0*/  BSYNC B1 ;  /* 0x0000000000017941 */ /* 0x000fea0003800000 */
.L_x_179:
[----:B------:R-:W-:Y:S05]  /*90b0*/  BRA `(.L_x_181) ;  /* 0xfffffff000587947 */ /* 0x000fea000383ffff */
.L_x_164:
[----:B0-----:R0:W1:Y:S02]  /*90c0*/  SYNCS.PHASECHK.TRANS64.TRYWAIT P1, [R14+URZ+0x10], R7 ;  /* 0x000010070e0075a7 */ /* 0x001064000802017f */
[----:B-1----:R-:W-:Y:S05]  /*90d0*/  @!P1 NANOSLEEP.SYNCS 0x989680 ;  /* 0x009896800000995d */ /* 0x002fea0003900000 */
[----:B------:R-:W1:Y:S02]  /*90e0*/  @!P1 SYNCS.PHASECHK.TRANS64 P1, [R14+URZ+0x10], R7 ;  /* 0x000010070e0095a7 */ /* 0x000e64000802007f */
[----:B-1----:R-:W-:Y:S05]  /*90f0*/  @!P1 BRA `(.L_x_164) ;  /* 0xfffffffc00f09947 */ /* 0x002fea000383ffff */
[----:B------:R-:W-:Y:S05]  /*9100*/  BRA `(.L_x_182) ;  /* 0xfffffff0008c7947 */ /* 0x000fea000383ffff */
.L_x_173:
[----:B------:R-:W-:Y:S01]  /*9110*/  BSSY B0, `(.L_x_183) ;  /* 0x0000006000007945 */ /* 0x000fe20003800000 */
[----:B------:R-:W-:-:S07]  /*9120*/  IMAD.MOV.U32 R15, RZ, RZ, -0x1 ;  /* 0xffffffffff0f7424 */ /* 0x000fce00078e00ff */
[----:B------:R-:W-:Y:S05]  /*9130*/  WARPSYNC.COLLECTIVE R15, `(.L_x_184) ;  /* 0x000000000f0c7348 */ /* 0x000fea0003c00000 */
[----:B------:R-:W-:Y:S02]  /*9140*/  ELECT P6, UR62, PT ;  /* 0x00000000003e782f */ /* 0x000fe400038c0000 */
[----:B------:R-:W-:Y:S01]  /*9150*/  MOV R14, UR62 ;  /* 0x0000003e000e7c02 */ /* 0x000fe20008000f00 */
[----:B------:R-:W-:Y:S10]  /*9160*/  ENDCOLLECTIVE ;  /* 0x000000000000791b */ /* 0x000ff40003800000 */
.L_x_184:
[----:B------:R-:W-:Y:S05]  /*9170*/  BSYNC B0 ;  /* 0x0000000000007941 */ /* 0x000fea0003800000 */
.L_x_183:
[----:B------:R-:W-:Y:S05]  /*9180*/  BRA `(.L_x_185) ;  /* 0xfffffffc00147947 */ /* 0x000fea000383ffff */
.L_x_177:
[----:B0-----:R0:W1:Y:S02]  /*9190*/  SYNCS.PHASECHK.TRANS64.TRYWAIT P0, [R7+URZ], R4 ;  /* 0x00000004070075a7 */ /* 0x001064000800017f */
[----:B-1----:R-:W-:Y:S05]  /*91a0*/  @!P0 NANOSLEEP.SYNCS 0x989680 ;  /* 0x009896800000895d */ /* 0x002fea0003900000 */
[----:B------:R-:W1:Y:S02]  /*91b0*/  @!P0 SYNCS.PHASECHK.TRANS64 P0, [R7+URZ], R4 ;  /* 0x00000004070085a7 */ /* 0x000e64000800007f */
[----:B-1----:R-:W-:Y:S05]  /*91c0*/  @!P0 BRA `(.L_x_177) ;  /* 0xfffffffc00f08947 */ /* 0x002fea000383ffff */
[----:B------:R-:W-:Y:S05]  /*91d0*/  BRA `(.L_x_186) ;  /* 0xfffffffc004c7947 */ /* 0x000fea000383ffff */
.L_x_187:
[----:B------:R-:W-:-:S00]  /*91e0*/  BRA `(.L_x_187) ;  /* 0xfffffffc00fc7947 */ /* 0x000fc0000383ffff */
[----:B------:R-:W-:-:S00]  /*91f0*/  NOP ;  /* 0x0000000000007918 */ /* 0x000fc00000000000 */
        /* <DEDUP_REMOVED lines=8> */
.L_x_188:


//--------------------- .nv.global.init           --------------------------
	.section	.nv.global.init,"aw",@progbits
.nv.global.init:
	.type		$str$22,@object
	.size		$str$22,($str$23 - $str$22)
$str$22:
        /*0000*/ 	.byte	0x6b, 0x5f, 0x74, 0x69, 0x6c, 0x65, 0x5f, 0x63, 0x6f, 0x75, 0x6e, 0x74, 0x20, 0x3e, 0x3d, 0x20
        /*0010*/ 	.byte	0x31, 0x00
	.type		$str$23,@object
	.size		$str$23,(__unnamed_1 - $str$23)
$str$23:
        /*0012*/ 	.byte	0x2f, 0x74, 0x6d, 0x70, 0x2f, 0x63, 0x75, 0x74, 0x6c, 0x61, 0x73, 0x73, 0x5f, 0x73, 0x77, 0x65
        /*0022*/ 	.byte	0x65, 0x70, 0x5f, 0x73, 0x72, 0x63, 0x2f, 0x69, 0x6e, 0x63, 0x6c, 0x75, 0x64, 0x65, 0x2f, 0x63
        /*0032*/ 	.byte	0x75, 0x74, 0x6c, 0x61, 0x73, 0x73, 0x2f, 0x67, 0x65, 0x6d, 0x6d, 0x2f, 0x63, 0x6f, 0x6c, 0x6c
        /*0042*/ 	.byte	0x65, 0x63, 0x74, 0x69, 0x76, 0x65, 0x2f, 0x73, 0x6d, 0x39, 0x30, 0x5f, 0x6d, 0x6d, 0x61, 0x5f
        /*0052*/ 	.byte	0x74, 0x6d, 0x61, 0x5f, 0x67, 0x6d, 0x6d, 0x61, 0x5f, 0x73, 0x73, 0x5f, 0x77, 0x61, 0x72, 0x70
        /*0062*/ 	.byte	0x73, 0x70, 0x65, 0x63, 0x69, 0x61, 0x6c, 0x69, 0x7a, 0x65, 0x64, 0x2e, 0x68, 0x70, 0x70, 0x00
	.type		__unnamed_1,@object
	.size		__unnamed_1,(.L_0 - __unnamed_1)
__unnamed_1:
        /*0072*/ 	.byte	0x76, 0x6f, 0x69, 0x64, 0x20, 0x63, 0x75, 0x74, 0x6c, 0x61, 0x73, 0x73, 0x3a, 0x3a, 0x67, 0x65
        /* <DEDUP_REMOVED lines=180> */
        /*0bc2*/ 	.byte	0x74, 0x79, 0x5d, 0x00
.L_0:


//--------------------- .nv.shared._ZN7cutlass13device_kernelINS_4gemm6kernel13GemmUniversalIN4cute5tupleIJiiiiEEENS1_10collective13CollectiveMmaINS1_34MainloopSm90TmaGmmaWarpSpecializedILi2ENS5_IJNS4_1CILi1EEESB_SB_EEENS1_35KernelTmaWarpSpecializedCooperativeEEENS5_IJNSA_ILi256EEENSA_ILi64EEENSA_ILi128EEEEEENS_10bfloat16_tENS5_IJlSB_lEEESJ_SK_NS4_8TiledMMAINS4_8MMA_AtomIJNS4_4SM904GMMA27MMA_64x64x16_F32BF16BF16_SSILNSO_5MajorE0ELSQ_0ELNSO_7ScaleInE1ELSR_1EEEEEENS4_6LayoutINS5_IJNSA_ILi2EEESB_SB_EEENS5_IJSB_NSA_ILi0EEESX_EEEEENS5_IJNS4_10UnderscoreES10_S10_EEEEENS4_13SM90_TMA_LOADENS4_14ComposedLayoutINS4_7SwizzleILi3ELi4ELi3EEENS4_18smem_ptr_flag_bitsILi16EEENSU_INS5_IJNSA_ILi8EEESG_EEENS5_IJSG_SB_EEEEEEEvNS4_8identityES13_S1D_vS1E_EENS_8epilogue10collective6detail29Sm90TmaWarpSpecializedAdapterINS1H_15DefaultEpilogueISJ_SK_SK_NS1G_6thread17LinearCombinationISJ_Li1EffLNS1L_9ScaleType4KindE0ELNS_15FloatRoundStyleE2ESJ_EENS1_15EpilogueDefaultEEEEEvvEEEEvNT_6ParamsE --------------------------
	.section	.nv.shared._ZN7cutlass13device_kernelINS_4gemm6kernel13GemmUniversalIN4cute5tupleIJiiiiEEENS1_10collective13CollectiveMmaINS1_34MainloopSm90TmaGmmaWarpSpecializedILi2ENS5_IJNS4_1CILi1EEESB_SB_EEENS1_35KernelTmaWarpSpecializedCooperativeEEENS5_IJNSA_ILi256EEENSA_ILi64EEENSA_ILi128EEEEEENS_10bfloat16_tENS5_IJlSB_lEEESJ_SK_NS4_8TiledMMAINS4_8MMA_AtomIJNS4_4SM904GMMA27MMA_64x64x16_F32BF16BF16_SSILNSO_5MajorE0ELSQ_0ELNSO_7ScaleInE1ELSR_1EEEEEENS4_6LayoutINS5_IJNSA_ILi2EEESB_SB_EEENS5_IJSB_NSA_ILi0EEESX_EEEEENS5_IJNS4_10UnderscoreES10_S10_EEEEENS4_13SM90_TMA_LOADENS4_14ComposedLayoutINS4_7SwizzleILi3ELi4ELi3EEENS4_18smem_ptr_flag_bitsILi16EEENSU_INS5_IJNSA_ILi8EEESG_EEENS5_IJSG_SB_EEEEEEEvNS4_8identityES13_S1D_vS1E_EENS_8epilogue10collective6detail29Sm90TmaWarpSpecializedAdapterINS1H_15DefaultEpilogueISJ_SK_SK_NS1G_6thread17LinearCombinationISJ_Li1EffLNS1L_9ScaleType4KindE0ELNS_15FloatRoundStyleE2ESJ_EENS1_15EpilogueDefaultEEEEEvvEEEEvNT_6ParamsE,"aw",@nobits
	.sectionflags	@""
	.align	16
	.zero		1024


//--------------------- .nv.shared.reserved.0     --------------------------
	.section	.nv.shared.reserved.0,"aw",@nobits
	.weak		__nv_reservedSMEM_offset_0_alias
	.size		__nv_reservedSMEM_offset_0_alias, 0, 0
	.other		__nv_reservedSMEM_offset_0_alias,@"STO_CUDA_RESERVED_SHARED STV_DEFAULT"
__nv_reservedSMEM_offset_0_alias:
	.zero		0


//--------------------- .nv.global                --------------------------
	.section	.nv.global,"aw",@nobits
.nv.global:
	.type		_ZN40_INTERNAL_7c25f5bf_4_k_cu_02f766f5_208044cute1_E,@object
	.size		_ZN40_INTERNAL_7c25f5bf_4_k_cu_02f766f5_208044cute1_E,(_ZN40_INTERNAL_7c25f5bf_4_k_cu_02f766f5_208044cuda3std3__45__cpo6cbeginE - _ZN40_INTERNAL_7c25f5bf_4_k_cu_02f766f5_208044cute1_E)
_ZN40_INTERNAL_7c25f5bf_4_k_cu_02f766f5_208044cute1_E:
	.zero		1
	.type		_ZN40_INTERNAL_7c25f5bf_4_k_cu_02f766f5_208044cuda3std3__45__cpo6cbeginE,@object
	.size		_ZN40_INTERNAL_7c25f5bf_4_k_cu_02f766f5_208044cuda3std3__45__cpo6cbeginE,(_ZN40_INTERNAL_7c25f5bf_4_k_cu_02f766f5_208044cuda3std3__48in_placeE - _ZN40_INTERNAL_7c25f5bf_4_k_cu_02f766f5_208044cuda3std3__45__cpo6cbeginE)
_ZN40_INTERNAL_7c25f5bf_4_k_cu_02f766f5_208044cuda3std3__45__cpo6cbeginE:
	.zero		1
	.type		_ZN40_INTERNAL_7c25f5bf_4_k_cu_02f766f5_208044cuda3std3__48in_placeE,@object
	.size		_ZN40_INTERNAL_7c25f5bf_4_k_cu_02f766f5_208044cuda3std3__48in_placeE,(_ZN40_INTERNAL_7c25f5bf_4_k_cu_02f766f5_208044cuda3std6ranges3__45__cpo9iter_moveE - _ZN40_INTERNAL_7c25f5bf_4_k_cu_02f766f5_208044cuda3std3__48in_placeE)
_ZN40_INTERNAL_7c25f5bf_4_k_cu_02f766f5_208044cuda3std3__48in_placeE:
	.zero		1
	.type		_ZN40_INTERNAL_7c25f5bf_4_k_cu_02f766f5_208044cuda3std6ranges3__45__cpo9iter_moveE,@object
	.size		_ZN40_INTERNAL_7c25f5bf_4_k_cu_02f766f5_208044cuda3std6ranges3__45__cpo9iter_moveE,(_ZN40_INTERNAL_7c25f5bf_4_k_cu_02f766f5_208044cuda3std3__45__cpo5beginE - _ZN40_INTERNAL_7c25f5bf_4_k_cu_02f766f5_208044cuda3std6ranges3__45__cpo9iter_moveE)
_ZN40_INTERNAL_7c25f5bf_4_k_cu_02f766f5_208044cuda3std6ranges3__45__cpo9iter_moveE:
	.zero		1
	.type		_ZN40_INTERNAL_7c25f5bf_4_k_cu_02f766f5_208044cuda3std3__45__cpo5beginE,@object
	.size		_ZN40_INTERNAL_7c25f5bf_4_k_cu_02f766f5_208044cuda3std3__45__cpo5beginE,(_ZN40_INTERNAL_7c25f5bf_4_k_cu_02f766f5_208044cuda3std3__442_GLOBAL__N__7c25f5bf_4_k_cu_02f766f5_208046ignoreE - _ZN40_INTERNAL_7c25f5bf_4_k_cu_02f766f5_208044cuda3std3__45__cpo5beginE)
_ZN40_INTERNAL_7c25f5bf_4_k_cu_02f766f5_208044cuda3std3__45__cpo5beginE:
	.zero		1
	.type		_ZN40_INTERNAL_7c25f5bf_4_k_cu_02f766f5_208044cuda3std3__442_GLOBAL__N__7c25f5bf_4_k_cu_02f766f5_208046ignoreE,@object
	.size		_ZN40_INTERNAL_7c25f5bf_4_k_cu_02f766f5_208044cuda3std3__442_GLOBAL__N__7c25f5bf_4_k_cu_02f766f5_208046ignoreE,(_ZN40_INTERNAL_7c25f5bf_4_k_cu_02f766f5_208044cute7productE - _ZN40_INTERNAL_7c25f5bf_4_k_cu_02f766f5_208044cuda3std3__442_GLOBAL__N__7c25f5bf_4_k_cu_02f766f5_208046ignoreE)
_ZN40_INTERNAL_7c25f5bf_4_k_cu_02f766f5_208044cuda3std3__442_GLOBAL__N__7c25f5bf_4_k_cu_02f766f5_208046ignoreE:
	.zero		1
	.type		_ZN40_INTERNAL_7c25f5bf_4_k_cu_02f766f5_208044cute7productE,@object
	.size		_ZN40_INTERNAL_7c25f5bf_4_k_cu_02f766f5_208044cute7productE,(_ZN40_INTERNAL_7c25f5bf_4_k_cu_02f766f5_208044cuda3std3__45__cpo3endE - _ZN40_INTERNAL_7c25f5bf_4_k_cu_02f766f5_208044cute7productE)
_ZN40_INTERNAL_7c25f5bf_4_k_cu_02f766f5_208044cute7productE:
	.zero		1
	.type		_ZN40_INTERNAL_7c25f5bf_4_k_cu_02f766f5_208044cuda3std3__45__cpo3endE,@object
	.size		_ZN40_INTERNAL_7c25f5bf_4_k_cu_02f766f5_208044cuda3std3__45__cpo3endE,(_ZN40_INTERNAL_7c25f5bf_4_k_cu_02f766f5_208044cuda3std3__419piecewise_constructE - _ZN40_INTERNAL_7c25f5bf_4_k_cu_02f766f5_208044cuda3std3__45__cpo3endE)
_ZN40_INTERNAL_7c25f5bf_4_k_cu_02f766f5_208044cuda3std3__45__cpo3endE:
	.zero		1
	.type		_ZN40_INTERNAL_7c25f5bf_4_k_cu_02f766f5_208044cuda3std3__419piecewise_constructE,@object
	.size		_ZN40_INTERNAL_7c25f5bf_4_k_cu_02f766f5_208044cuda3std3__419piecewise_constructE,(_ZN40_INTERNAL_7c25f5bf_4_k_cu_02f766f5_208044cuda3std3__45__cpo4cendE - _ZN40_INTERNAL_7c25f5bf_4_k_cu_02f766f5_208044cuda3std3__419piecewise_constructE)
_ZN40_INTERNAL_7c25f5bf_4_k_cu_02f766f5_208044cuda3std3__419piecewise_constructE:
	.zero		1
	.type		_ZN40_INTERNAL_7c25f5bf_4_k_cu_02f766f5_208044cuda3std3__45__cpo4cendE,@object
	.size		_ZN40_INTERNAL_7c25f5bf_4_k_cu_02f766f5_208044cuda3std3__45__cpo4cendE,(_ZN40_INTERNAL_7c25f5bf_4_k_cu_02f766f5_208044cuda3std6ranges3__45__cpo4swapE - _ZN40_INTERNAL_7c25f5bf_4_k_cu_02f766f5_208044cuda3std3__45__cpo4cendE)
_ZN40_INTERNAL_7c25f5bf_4_k_cu_02f766f5_208044cuda3std3__45__cpo4cendE:
	.zero		1
	.type		_ZN40_INTERNAL_7c25f5bf_4_k_cu_02f766f5_208044cuda3std6ranges3__45__cpo4swapE,@object
	.size		_ZN40_INTERNAL_7c25f5bf_4_k_cu_02f766f5_208044cuda3std6ranges3__45__cpo4swapE,(.L_8 - _ZN40_INTERNAL_7c25f5bf_4_k_cu_02f766f5_208044cuda3std6ranges3__45__cpo4swapE)
_ZN40_INTERNAL_7c25f5bf_4_k_cu_02f766f5_208044cuda3std6ranges3__45__cpo4swapE:
	.zero		1
.L_8:


//--------------------- .nv.constant0._ZN7cutlass13device_kernelINS_4gemm6kernel13GemmUniversalIN4cute5tupleIJiiiiEEENS1_10collective13CollectiveMmaINS1_34MainloopSm90TmaGmmaWarpSpecializedILi2ENS5_IJNS4_1CILi1EEESB_SB_EEENS1_35KernelTmaWarpSpecializedCooperativeEEENS5_IJNSA_ILi256EEENSA_ILi64EEENSA_ILi128EEEEEENS_10bfloat16_tENS5_IJlSB_lEEESJ_SK_NS4_8TiledMMAINS4_8MMA_AtomIJNS4_4SM904GMMA27MMA_64x64x16_F32BF16BF16_SSILNSO_5MajorE0ELSQ_0ELNSO_7ScaleInE1ELSR_1EEEEEENS4_6LayoutINS5_IJNSA_ILi2EEESB_SB_EEENS5_IJSB_NSA_ILi0EEESX_EEEEENS5_IJNS4_10UnderscoreES10_S10_EEEEENS4_13SM90_TMA_LOADENS4_14ComposedLayoutINS4_7SwizzleILi3ELi4ELi3EEENS4_18smem_ptr_flag_bitsILi16EEENSU_INS5_IJNSA_ILi8EEESG_EEENS5_IJSG_SB_EEEEEEEvNS4_8identityES13_S1D_vS1E_EENS_8epilogue10collective6detail29Sm90TmaWarpSpecializedAdapterINS1H_15DefaultEpilogueISJ_SK_SK_NS1G_6thread17LinearCombinationISJ_Li1EffLNS1L_9ScaleType4KindE0ELNS_15FloatRoundStyleE2ESJ_EENS1_15EpilogueDefaultEEEEEvvEEEEvNT_6ParamsE --------------------------
	.section	.nv.constant0._ZN7cutlass13device_kernelINS_4gemm6kernel13GemmUniversalIN4cute5tupleIJiiiiEEENS1_10collective13CollectiveMmaINS1_34MainloopSm90TmaGmmaWarpSpecializedILi2ENS5_IJNS4_1CILi1EEESB_SB_EEENS1_35KernelTmaWarpSpecializedCooperativeEEENS5_IJNSA_ILi256EEENSA_ILi64EEENSA_ILi128EEEEEENS_10bfloat16_tENS5_IJlSB_lEEESJ_SK_NS4_8TiledMMAINS4_8MMA_AtomIJNS4_4SM904GMMA27MMA_64x64x16_F32BF16BF16_SSILNSO_5MajorE0ELSQ_0ELNSO_7ScaleInE1ELSR_1EEEEEENS4_6LayoutINS5_IJNSA_ILi2EEESB_SB_EEENS5_IJSB_NSA_ILi0EEESX_EEEEENS5_IJNS4_10UnderscoreES10_S10_EEEEENS4_13SM90_TMA_LOADENS4_14ComposedLayoutINS4_7SwizzleILi3ELi4ELi3EEENS4_18smem_ptr_flag_bitsILi16EEENSU_INS5_IJNSA_ILi8EEESG_EEENS5_IJSG_SB_EEEEEEEvNS4_8identityES13_S1D_vS1E_EENS_8epilogue10collective6detail29Sm90TmaWarpSpecializedAdapterINS1H_15DefaultEpilogueISJ_SK_SK_NS1G_6thread17LinearCombinationISJ_Li1EffLNS1L_9ScaleType4KindE0ELNS_15FloatRoundStyleE2ESJ_EENS1_15EpilogueDefaultEEEEEvvEEEEvNT_6ParamsE,"a",@progbits
	.sectionflags	@""
	.align	4
.nv.constant0._ZN7cutlass13device_kernelINS_4gemm6kernel13GemmUniversalIN4cute5tupleIJiiiiEEENS1_10collective13CollectiveMmaINS1_34MainloopSm90TmaGmmaWarpSpecializedILi2ENS5_IJNS4_1CILi1EEESB_SB_EEENS1_35KernelTmaWarpSpecializedCooperativeEEENS5_IJNSA_ILi256EEENSA_ILi64EEENSA_ILi128EEEEEENS_10bfloat16_tENS5_IJlSB_lEEESJ_SK_NS4_8TiledMMAINS4_8MMA_AtomIJNS4_4SM904GMMA27MMA_64x64x16_F32BF16BF16_SSILNSO_5MajorE0ELSQ_0ELNSO_7ScaleInE1ELSR_1EEEEEENS4_6LayoutINS5_IJNSA_ILi2EEESB_SB_EEENS5_IJSB_NSA_ILi0EEESX_EEEEENS5_IJNS4_10UnderscoreES10_S10_EEEEENS4_13SM90_TMA_LOADENS4_14ComposedLayoutINS4_7SwizzleILi3ELi4ELi3EEENS4_18smem_ptr_flag_bitsILi16EEENSU_INS5_IJNSA_ILi8EEESG_EEENS5_IJSG_SB_EEEEEEEvNS4_8identityES13_S1D_vS1E_EENS_8epilogue10collective6detail29Sm90TmaWarpSpecializedAdapterINS1H_15DefaultEpilogueISJ_SK_SK_NS1G_6thread17LinearCombinationISJ_Li1EffLNS1L_9ScaleType4KindE0ELNS_15FloatRoundStyleE2ESJ_EENS1_15EpilogueDefaultEEEEEvvEEEEvNT_6ParamsE:
	.zero		1664


//--------------------- SYMBOLS --------------------------

	.type		.nv.reservedSmem.offset0,@object
	.size		.nv.reservedSmem.offset0,0x4
	.type		__assertfail,@function
